// auto-generated by cutlass_sweep.gemm — config: {"arch": "sm_90", "cluster_m": 1, "cluster_n": 1, "dtype": "e5m2", "stages": 5, "tile_k": 128, "tile_m": 128, "tile_n": 128}
#include "cutlass/cutlass.h"
#include "cutlass/gemm/collective/collective_builder.hpp"
#include "cutlass/gemm/device/gemm_universal_adapter.h"
#include "cutlass/gemm/kernel/gemm_universal.hpp"
#include "cutlass/epilogue/collective/collective_builder.hpp"

using ElemA = cutlass::float_e5m2_t;
using ElemB = cutlass::float_e5m2_t;
using ElemCD = cutlass::float_e5m2_t;
using Acc  = float;
using TileShape    = cute::Shape<cute::_128, cute::_128, cute::_128>;
using ClusterShape = cute::Shape<cute::_1, cute::_1, cute::_1>;

using CollectiveEpilogue = typename cutlass::epilogue::collective::CollectiveBuilder<
    cutlass::arch::Sm90, cutlass::arch::OpClassTensorOp,
    TileShape, ClusterShape,
    cutlass::epilogue::collective::EpilogueTileAuto,
    Acc, Acc,
    ElemCD, cutlass::layout::RowMajor, 128 / cutlass::sizeof_bits<ElemCD>::value,
    ElemCD, cutlass::layout::RowMajor, 128 / cutlass::sizeof_bits<ElemCD>::value,
    cutlass::epilogue::collective::EpilogueScheduleAuto
  >::CollectiveOp;

using CollectiveMainloop = typename cutlass::gemm::collective::CollectiveBuilder<
    cutlass::arch::Sm90, cutlass::arch::OpClassTensorOp,
    ElemA, cutlass::layout::RowMajor, 128 / cutlass::sizeof_bits<ElemA>::value,
    ElemB, cutlass::layout::ColumnMajor, 128 / cutlass::sizeof_bits<ElemB>::value,
    Acc,
    TileShape, ClusterShape,
    cutlass::gemm::collective::StageCount<5>,
    cutlass::gemm::collective::KernelScheduleAuto
  >::CollectiveOp;

using GemmKernel = cutlass::gemm::kernel::GemmUniversal<
    cute::Shape<int,int,int,int>,
    CollectiveMainloop,
    CollectiveEpilogue
>;
using Gemm = cutlass::gemm::device::GemmUniversalAdapter<GemmKernel>;

// Force the device kernel symbol into the cubin without needing a host main.
auto* _anchor = &cutlass::device_kernel<GemmKernel>;


// ===== COMPILED SASS (sm_90a) =====

	.target	sm_90a

	.elftype	@"ET_EXEC"


//--------------------- .note.nv.tkinfo           --------------------------
	.section	.note.nv.tkinfo,"",@"SHT_NOTE"
	.sectionflags	@"SHF_NOTE_NV_TKINFO"
	.tkinfo
        /*0018*/ 	.word	0x00000002
        /*0030*/ 	.string	""
        /*0030*/ 	.string	"ptxas"
        /*0030*/ 	.string	"Cuda compilation tools, release 13.0, V13.0.88"
        /*0030*/ 	.string	"Build cuda_13.0.r13.0/compiler.36424714_0"
        /*0030*/ 	.string	"-arch sm_90a -m 64 "



//--------------------- .note.nv.cuinfo           --------------------------
	.section	.note.nv.cuinfo,"",@"SHT_NOTE"
	.sectionflags	@"SHF_NOTE_NV_CUINFO"
        /*0018*/ 	.short	0x0002
        /*001a*/ 	.short	0x005a
        /*001c*/ 	.short	0x0082
	.zero		2


//--------------------- .nv.info                  --------------------------
	.section	.nv.info,"",@"SHT_CUDA_INFO"
	.align	4


	//----- nvinfo : EIATTR_REGCOUNT
	.align		4
        /*0000*/ 	.byte	0x04, 0x2f
        /*0002*/ 	.short	(.L_12 - .L_11)
	.align		4
.L_11:
        /*0004*/ 	.word	index@(_ZN7cutlass13device_kernelINS_4gemm6kernel13GemmUniversalIN4cute5tupleIJiiiiEEENS1_10collective13CollectiveMmaINS1_37MainloopSm90TmaGmmaWarpSpecializedFP8ILi5ENS5_IJNS4_1CILi1EEESB_SB_EEENS1_35KernelTmaWarpSpecializedCooperativeEEENS5_IJNSA_ILi128EEESF_SF_EEENS_12float_e5m2_tENS5_IJlSB_lEEESH_SI_NS4_8TiledMMAINS4_8MMA_AtomIJNS4_4SM904GMMA31MMA_64x128x32_F32E5M2E5M2_SS_TNILNSM_7ScaleInE1ELSO_1EEEEEENS4_6LayoutINS5_IJNSA_ILi2EEESB_SB_EEENS5_IJSB_NSA_ILi0EEESU_EEEEENS5_IJNS4_10UnderscoreESX_SX_EEEEENS4_13SM90_TMA_LOADENS4_14ComposedLayoutINS4_7SwizzleILi3ELi4ELi3EEENS4_18smem_ptr_flag_bitsILi8EEENSR_INS5_IJNSA_ILi8EEESF_EEENS5_IJSF_SB_EEEEEEEvNS4_8identityES10_S1A_vS1B_EENS_8epilogue10collective6detail29Sm90TmaWarpSpecializedAdapterINS1E_15DefaultEpilogueISH_SI_SI_NS1D_6thread17LinearCombinationISH_Li1EffLNS1I_9ScaleType4KindE0ELNS_15FloatRoundStyleE2ESH_EENS1_15EpilogueDefaultEEEEEvvEEEEvNT_6ParamsE)
        /*0008*/ 	.word	0x000000a8


	//----- nvinfo : EIATTR_FRAME_SIZE
	.align		4
.L_12:
        /*000c*/ 	.byte	0x04, 0x11
        /*000e*/ 	.short	(.L_14 - .L_13)
	.align		4
.L_13:
        /*0010*/ 	.word	index@(_ZN7cutlass13device_kernelINS_4gemm6kernel13GemmUniversalIN4cute5tupleIJiiiiEEENS1_10collective13CollectiveMmaINS1_37MainloopSm90TmaGmmaWarpSpecializedFP8ILi5ENS5_IJNS4_1CILi1EEESB_SB_EEENS1_35KernelTmaWarpSpecializedCooperativeEEENS5_IJNSA_ILi128EEESF_SF_EEENS_12float_e5m2_tENS5_IJlSB_lEEESH_SI_NS4_8TiledMMAINS4_8MMA_AtomIJNS4_4SM904GMMA31MMA_64x128x32_F32E5M2E5M2_SS_TNILNSM_7ScaleInE1ELSO_1EEEEEENS4_6LayoutINS5_IJNSA_ILi2EEESB_SB_EEENS5_IJSB_NSA_ILi0EEESU_EEEEENS5_IJNS4_10UnderscoreESX_SX_EEEEENS4_13SM90_TMA_LOADENS4_14ComposedLayoutINS4_7SwizzleILi3ELi4ELi3EEENS4_18smem_ptr_flag_bitsILi8EEENSR_INS5_IJNSA_ILi8EEESF_EEENS5_IJSF_SB_EEEEEEEvNS4_8identityES10_S1A_vS1B_EENS_8epilogue10collective6detail29Sm90TmaWarpSpecializedAdapterINS1E_15DefaultEpilogueISH_SI_SI_NS1D_6thread17LinearCombinationISH_Li1EffLNS1I_9ScaleType4KindE0ELNS_15FloatRoundStyleE2ESH_EENS1_15EpilogueDefaultEEEEEvvEEEEvNT_6ParamsE)
        /*0014*/ 	.word	0x00000000


	//----- nvinfo : EIATTR_MIN_STACK_SIZE
	.align		4
.L_14:
        /*0018*/ 	.byte	0x04, 0x12
        /*001a*/ 	.short	(.L_16 - .L_15)
	.align		4
.L_15:
        /*001c*/ 	.word	index@(_ZN7cutlass13device_kernelINS_4gemm6kernel13GemmUniversalIN4cute5tupleIJiiiiEEENS1_10collective13CollectiveMmaINS1_37MainloopSm90TmaGmmaWarpSpecializedFP8ILi5ENS5_IJNS4_1CILi1EEESB_SB_EEENS1_35KernelTmaWarpSpecializedCooperativeEEENS5_IJNSA_ILi128EEESF_SF_EEENS_12float_e5m2_tENS5_IJlSB_lEEESH_SI_NS4_8TiledMMAINS4_8MMA_AtomIJNS4_4SM904GMMA31MMA_64x128x32_F32E5M2E5M2_SS_TNILNSM_7ScaleInE1ELSO_1EEEEEENS4_6LayoutINS5_IJNSA_ILi2EEESB_SB_EEENS5_IJSB_NSA_ILi0EEESU_EEEEENS5_IJNS4_10UnderscoreESX_SX_EEEEENS4_13SM90_TMA_LOADENS4_14ComposedLayoutINS4_7SwizzleILi3ELi4ELi3EEENS4_18smem_ptr_flag_bitsILi8EEENSR_INS5_IJNSA_ILi8EEESF_EEENS5_IJSF_SB_EEEEEEEvNS4_8identityES10_S1A_vS1B_EENS_8epilogue10collective6detail29Sm90TmaWarpSpecializedAdapterINS1E_15DefaultEpilogueISH_SI_SI_NS1D_6thread17LinearCombinationISH_Li1EffLNS1I_9ScaleType4KindE0ELNS_15FloatRoundStyleE2ESH_EENS1_15EpilogueDefaultEEEEEvvEEEEvNT_6ParamsE)
        /*0020*/ 	.word	0x00000000
.L_16:


//--------------------- .nv.compat                --------------------------
	.section	.nv.compat,"",@"SHT_CUDA_COMPAT_INFO"
	.align	4
        /*0000*/ 	.byte	0x02, 0x09, 0x01, 0x00, 0x02, 0x02, 0x04, 0x00, 0x02, 0x05, 0x05, 0x00, 0x03, 0x07, 0x01, 0x01
        /*0010*/ 	.byte	0x02, 0x03, 0x01, 0x00, 0x02, 0x06, 0x01, 0x00, 0x04, 0x0b, 0x08, 0x00, 0x00, 0x00, 0x00, 0x00
        /*0020*/ 	.byte	0x00, 0x00, 0x00, 0x00


//--------------------- .nv.info._ZN7cutlass13device_kernelINS_4gemm6kernel13GemmUniversalIN4cute5tupleIJiiiiEEENS1_10collective13CollectiveMmaINS1_37MainloopSm90TmaGmmaWarpSpecializedFP8ILi5ENS5_IJNS4_1CILi1EEESB_SB_EEENS1_35KernelTmaWarpSpecializedCooperativeEEENS5_IJNSA_ILi128EEESF_SF_EEENS_12float_e5m2_tENS5_IJlSB_lEEESH_SI_NS4_8TiledMMAINS4_8MMA_AtomIJNS4_4SM904GMMA31MMA_64x128x32_F32E5M2E5M2_SS_TNILNSM_7ScaleInE1ELSO_1EEEEEENS4_6LayoutINS5_IJNSA_ILi2EEESB_SB_EEENS5_IJSB_NSA_ILi0EEESU_EEEEENS5_IJNS4_10UnderscoreESX_SX_EEEEENS4_13SM90_TMA_LOADENS4_14ComposedLayoutINS4_7SwizzleILi3ELi4ELi3EEENS4_18smem_ptr_flag_bitsILi8EEENSR_INS5_IJNSA_ILi8EEESF_EEENS5_IJSF_SB_EEEEEEEvNS4_8identityES10_S1A_vS1B_EENS_8epilogue10collective6detail29Sm90TmaWarpSpecializedAdapterINS1E_15DefaultEpilogueISH_SI_SI_NS1D_6thread17LinearCombinationISH_Li1EffLNS1I_9ScaleType4KindE0ELNS_15FloatRoundStyleE2ESH_EENS1_15EpilogueDefaultEEEEEvvEEEEvNT_6ParamsE --------------------------
	.section	.nv.info._ZN7cutlass13device_kernelINS_4gemm6kernel13GemmUniversalIN4cute5tupleIJiiiiEEENS1_10collective13CollectiveMmaINS1_37MainloopSm90TmaGmmaWarpSpecializedFP8ILi5ENS5_IJNS4_1CILi1EEESB_SB_EEENS1_35KernelTmaWarpSpecializedCooperativeEEENS5_IJNSA_ILi128EEESF_SF_EEENS_12float_e5m2_tENS5_IJlSB_lEEESH_SI_NS4_8TiledMMAINS4_8MMA_AtomIJNS4_4SM904GMMA31MMA_64x128x32_F32E5M2E5M2_SS_TNILNSM_7ScaleInE1ELSO_1EEEEEENS4_6LayoutINS5_IJNSA_ILi2EEESB_SB_EEENS5_IJSB_NSA_ILi0EEESU_EEEEENS5_IJNS4_10UnderscoreESX_SX_EEEEENS4_13SM90_TMA_LOADENS4_14ComposedLayoutINS4_7SwizzleILi3ELi4ELi3EEENS4_18smem_ptr_flag_bitsILi8EEENSR_INS5_IJNSA_ILi8EEESF_EEENS5_IJSF_SB_EEEEEEEvNS4_8identityES10_S1A_vS1B_EENS_8epilogue10collective6detail29Sm90TmaWarpSpecializedAdapterINS1E_15DefaultEpilogueISH_SI_SI_NS1D_6thread17LinearCombinationISH_Li1EffLNS1I_9ScaleType4KindE0ELNS_15FloatRoundStyleE2ESH_EENS1_15EpilogueDefaultEEEEEvvEEEEvNT_6ParamsE,"",@"SHT_CUDA_INFO"
	.sectionflags	@""
	.align	4


	//----- nvinfo : EIATTR_CUDA_API_VERSION
	.align		4
        /*0000*/ 	.byte	0x04, 0x37
        /*0002*/ 	.short	(.L_18 - .L_17)
.L_17:
        /*0004*/ 	.word	0x00000082


	//----- nvinfo : EIATTR_KPARAM_INFO
	.align		4
.L_18:
        /*0008*/ 	.byte	0x04, 0x17
        /*000a*/ 	.short	(.L_20 - .L_19)
.L_19:
        /*000c*/ 	.word	0x00000000
        /*0010*/ 	.short	0x0000
        /*0012*/ 	.short	0x0070
        /*0014*/ 	.byte	0x00, 0xf0, 0x01, 0x10


	//----- nvinfo : EIATTR_SPARSE_MMA_MASK
	.align		4
.L_20:
        /*0018*/ 	.byte	0x03, 0x50
        /*001a*/ 	.short	0x0000


	//----- nvinfo : EIATTR_MAXREG_COUNT
	.align		4
        /*001c*/ 	.byte	0x03, 0x1b
        /*001e*/ 	.short	0x00a8


	//----- nvinfo : EIATTR_NUM_BARRIERS
	.align		4
        /*0020*/ 	.byte	0x02, 0x4c
        /*0022*/ 	.byte	0x01
	.zero		1


	//----- nvinfo : EIATTR_MERCURY_ISA_VERSION
	.align		4
        /*0024*/ 	.byte	0x03, 0x5f
        /*0026*/ 	.short	0x0101


	//----- nvinfo : EIATTR_INT_WARP_WIDE_INSTR_OFFSETS
	.align		4
        /*0028*/ 	.byte	0x04, 0x31
        /*002a*/ 	.short	(.L_22 - .L_21)


	//   ....[0]....
.L_21:
        /*002c*/ 	.word	0x000003f0


	//   ....[1]....
        /*0030*/ 	.word	0x00000400


	//   ....[2]....
        /*0034*/ 	.word	0x000004f0


	//----- nvinfo : EIATTR_COOP_GROUP_MASK_REGIDS
	.align		4
.L_22:
        /*0038*/ 	.byte	0x04, 0x29
        /*003a*/ 	.short	(.L_24 - .L_23)


	//   ....[0]....
.L_23:
        /*003c*/ 	.word	0xffffffff


	//   ....[1]....
        /*0040*/ 	.word	0xffffffff


	//   ....[2]....
        /*0044*/ 	.word	0xffffffff


	//   ....[3]....
        /*0048*/ 	.word	0xffffffff


	//   ....[4]....
        /*004c*/ 	.word	0xffffffff


	//----- nvinfo : EIATTR_COOP_GROUP_INSTR_OFFSETS
	.align		4
.L_24:
        /*0050*/ 	.byte	0x04, 0x28
        /*0052*/ 	.short	(.L_26 - .L_25)


	//   ....[0]....
.L_25:
        /*0054*/ 	.word	0x00000060


	//   ....[1]....
        /*0058*/ 	.word	0x00000070


	//   ....[2]....
        /*005c*/ 	.word	0x00000130


	//   ....[3]....
        /*0060*/ 	.word	0x000002e0


	//   ....[4]....
        /*0064*/ 	.word	0x00000fe0


	//----- nvinfo : EIATTR_REG_RECONFIG
	.align		4
.L_26:
        /*0068*/ 	.byte	0x01, 0x54
	.zero		2


	//----- nvinfo : EIATTR_MBARRIER_INSTR_OFFSETS
	.align		4
        /*006c*/ 	.byte	0x04, 0x39
        /*006e*/ 	.short	(.L_28 - .L_27)


	//   ....[0]....
.L_27:
        /*0070*/ 	.word	0x00000230
        /*0074*/ 	.word	0x000000ff
        /*0078*/ 	.word	0x00000000
        /*007c*/ 	.short	0x0100
        /*007e*/ 	.byte	0x08
	.zero		1


	//   ....[1]....
        /*0080*/ 	.word	0x00000240
        /*0084*/ 	.word	0x000000ff
        /*0088*/ 	.word	0x00000028
        /*008c*/ 	.short	0x0100
        /*008e*/ 	.byte	0x08
	.zero		1


	//   ....[2]....
        /*0090*/ 	.word	0x00000250
        /*0094*/ 	.word	0x000000ff
        /*0098*/ 	.word	0x00000008
        /*009c*/ 	.short	0x0100
        /*009e*/ 	.byte	0x08
	.zero		1


	//   ....[3]....
        /*00a0*/ 	.word	0x00000260
        /*00a4*/ 	.word	0x000000ff
        /*00a8*/ 	.word	0x00000030
        /*00ac*/ 	.short	0x0100
        /*00ae*/ 	.byte	0x08
	.zero		1


	//   ....[4]....
        /*00b0*/ 	.word	0x00000270
        /*00b4*/ 	.word	0x000000ff
        /*00b8*/ 	.word	0x00000010
        /*00bc*/ 	.short	0x0100
        /*00be*/ 	.byte	0x08
	.zero		1


	//   ....[5]....
        /*00c0*/ 	.word	0x00000280
        /*00c4*/ 	.word	0x000000ff
        /*00c8*/ 	.word	0x00000038
        /*00cc*/ 	.short	0x0100
        /*00ce*/ 	.byte	0x08
	.zero		1


	//   ....[6]....
        /*00d0*/ 	.word	0x00000290
        /*00d4*/ 	.word	0x000000ff
        /*00d8*/ 	.word	0x00000018
        /*00dc*/ 	.short	0x0100
        /*00de*/ 	.byte	0x08
	.zero		1


	//   ....[7]....
        /*00e0*/ 	.word	0x000002a0
        /*00e4*/ 	.word	0x000000ff
        /*00e8*/ 	.word	0x00000040
        /*00ec*/ 	.short	0x0100
        /*00ee*/ 	.byte	0x08
	.zero		1


	//   ....[8]....
        /*00f0*/ 	.word	0x000002b0
        /*00f4*/ 	.word	0x000000ff
        /*00f8*/ 	.word	0x00000020
        /*00fc*/ 	.short	0x0100
        /*00fe*/ 	.byte	0x08
	.zero		1


	//   ....[9]....
        /*0100*/ 	.word	0x000002c0
        /*0104*/ 	.word	0x000000ff
        /*0108*/ 	.word	0x00000048
        /*010c*/ 	.short	0x0100
        /*010e*/ 	.byte	0x08
	.zero		1


	//   ....[10]....
        /*0110*/ 	.word	0x00000540
        /*0114*/ 	.word	0x000000ff
        /*0118*/ 	.word	0x00000060
        /*011c*/ 	.short	0x0100
        /*011e*/ 	.byte	0x06
	.zero		1


	//   ....[11]....
        /*0120*/ 	.word	0x000005a0
        /*0124*/ 	.word	0x000000ff
        /*0128*/ 	.word	0x00000068
        /*012c*/ 	.short	0x0100
        /*012e*/ 	.byte	0x06
	.zero		1


	//   ....[12]....
        /*0130*/ 	.word	0x00001510
        /*0134*/ 	.word	0x000000ff
        /*0138*/ 	.word	0x00000000
        /*013c*/ 	.short	0x010a
        /*013e*/ 	.byte	0x06
	.zero		1


	//   ....[13]....
        /*0140*/ 	.word	0x00001550
        /*0144*/ 	.word	0x000000ff
        /*0148*/ 	.word	0x00000000
        /*014c*/ 	.short	0x010a
        /*014e*/ 	.byte	0x06
	.zero		1


	//   ....[14]....
        /*0150*/ 	.word	0x00001f40
        /*0154*/ 	.word	0x000000ff
        /*0158*/ 	.word	0x00000000
        /*015c*/ 	.short	0x010a
        /*015e*/ 	.byte	0x0c
	.zero		1


	//   ....[15]....
        /*0160*/ 	.word	0x00001f80
        /*0164*/ 	.word	0x000000ff
        /*0168*/ 	.word	0x00000000
        /*016c*/ 	.short	0x010a
        /*016e*/ 	.byte	0x0c
	.zero		1


	//   ....[16]....
        /*0170*/ 	.word	0x00002670
        /*0174*/ 	.word	0x000000ff
        /*0178*/ 	.word	0x00000000
        /*017c*/ 	.short	0x0101
        /*017e*/ 	.byte	0x08
	.zero		1


	//   ....[17]....
        /*0180*/ 	.word	0x00002cc0
        /*0184*/ 	.word	0x000000ff
        /*0188*/ 	.word	0x00000000
        /*018c*/ 	.short	0x0101
        /*018e*/ 	.byte	0x08
	.zero		1


	//   ....[18]....
        /*0190*/ 	.word	0x00008650
        /*0194*/ 	.word	0x00000013
        /*0198*/ 	.word	0x00000028
        /*019c*/ 	.short	0x010a
        /*019e*/ 	.byte	0x3f
	.zero		1


	//   ....[19]....
        /*01a0*/ 	.word	0x000089d0
        /*01a4*/ 	.word	0x00000008
        /*01a8*/ 	.word	0x00000068
        /*01ac*/ 	.short	0x0101
        /*01ae*/ 	.byte	0x3f
	.zero		1


	//   ....[20]....
        /*01b0*/ 	.word	0x000090e0
        /*01b4*/ 	.word	0x00000006
        /*01b8*/ 	.word	0x00000000
        /*01bc*/ 	.short	0x010a
        /*01be*/ 	.byte	0x3f
	.zero		1


	//   ....[21]....
        /*01c0*/ 	.word	0x00009160
        /*01c4*/ 	.word	0x00000007
        /*01c8*/ 	.word	0x00000000
        /*01cc*/ 	.short	0x010a
        /*01ce*/ 	.byte	0x3f
	.zero		1


	//   ....[22]....
        /*01d0*/ 	.word	0x000091f0
        /*01d4*/ 	.word	0x0000000a
        /*01d8*/ 	.word	0x00000000
        /*01dc*/ 	.short	0x010a
        /*01de*/ 	.byte	0x3f
	.zero		1


	//   ....[23]....
        /*01e0*/ 	.word	0x00009280
        /*01e4*/ 	.word	0x0000000b
        /*01e8*/ 	.word	0x00000000
        /*01ec*/ 	.short	0x010a
        /*01ee*/ 	.byte	0x3f
	.zero		1


	//   ....[24]....
        /*01f0*/ 	.word	0x00009310
        /*01f4*/ 	.word	0x00000003
        /*01f8*/ 	.word	0x00000000
        /*01fc*/ 	.short	0x010a
        /*01fe*/ 	.byte	0x3f
	.zero		1


	//   ....[25]....
        /*0200*/ 	.word	0x00009380
        /*0204*/ 	.word	0x0000000b
        /*0208*/ 	.word	0x00000000
        /*020c*/ 	.short	0x010a
        /*020e*/ 	.byte	0x3f
	.zero		1


	//   ....[26]....
        /*0210*/ 	.word	0x000093e0
        /*0214*/ 	.word	0x0000008c
        /*0218*/ 	.word	0x00000000
        /*021c*/ 	.short	0x010a
        /*021e*/ 	.byte	0x3f
	.zero		1


	//   ....[27]....
        /*0220*/ 	.word	0x000094b0
        /*0224*/ 	.word	0x00000013
        /*0228*/ 	.word	0x00000028
        /*022c*/ 	.short	0x010a
        /*022e*/ 	.byte	0x3f
	.zero		1


	//   ....[28]....
        /*0230*/ 	.word	0x00009590
        /*0234*/ 	.word	0x00000006
        /*0238*/ 	.word	0x00000000
        /*023c*/ 	.short	0x010a
        /*023e*/ 	.byte	0x3f
	.zero		1


	//   ....[29]....
        /*0240*/ 	.word	0x000095e0
        /*0244*/ 	.word	0x00000007
        /*0248*/ 	.word	0x00000000
        /*024c*/ 	.short	0x010a
        /*024e*/ 	.byte	0x3f
	.zero		1


	//   ....[30]....
        /*0250*/ 	.word	0x00009630
        /*0254*/ 	.word	0x0000000a
        /*0258*/ 	.word	0x00000000
        /*025c*/ 	.short	0x010a
        /*025e*/ 	.byte	0x3f
	.zero		1


	//   ....[31]....
        /*0260*/ 	.word	0x00009680
        /*0264*/ 	.word	0x0000000b
        /*0268*/ 	.word	0x00000000
        /*026c*/ 	.short	0x010a
        /*026e*/ 	.byte	0x3f
	.zero		1


	//----- nvinfo : EIATTR_NUM_MBARRIERS
	.align		4
.L_28:
        /*0270*/ 	.byte	0x03, 0x38
        /*0272*/ 	.short	0x000c


	//----- nvinfo : EIATTR_EXIT_INSTR_OFFSETS
	.align		4
        /*0274*/ 	.byte	0x04, 0x1c
        /*0276*/ 	.short	(.L_30 - .L_29)


	//   ....[0]....
.L_29:
        /*0278*/ 	.word	0x000005f0


	//   ....[1]....
        /*027c*/ 	.word	0x00000eb0


	//   ....[2]....
        /*0280*/ 	.word	0x00007cc0


	//   ....[3]....
        /*0284*/ 	.word	0x000082f0


	//   ....[4]....
        /*0288*/ 	.word	0x00009360


	//----- nvinfo : EIATTR_MAX_THREADS
	.align		4
.L_30:
        /*028c*/ 	.byte	0x04, 0x05
        /*028e*/ 	.short	(.L_32 - .L_31)
.L_31:
        /*0290*/ 	.word	0x00000180
        /*0294*/ 	.word	0x00000001
        /*0298*/ 	.word	0x00000001


	//----- nvinfo : EIATTR_CRS_STACK_SIZE
	.align		4
.L_32:
        /*029c*/ 	.byte	0x04, 0x1e
        /*029e*/ 	.short	(.L_34 - .L_33)
.L_33:
        /*02a0*/ 	.word	0x00000000


	//----- nvinfo : EIATTR_CBANK_PARAM_SIZE
	.align		4
.L_34:
        /*02a4*/ 	.byte	0x03, 0x19
        /*02a6*/ 	.short	0x0470


	//----- nvinfo : EIATTR_PARAM_CBANK
	.align		4
        /*02a8*/ 	.byte	0x04, 0x0a
        /*02aa*/ 	.short	(.L_36 - .L_35)
	.align		4
.L_35:
        /*02ac*/ 	.word	index@(.nv.constant0._ZN7cutlass13device_kernelINS_4gemm6kernel13GemmUniversalIN4cute5tupleIJiiiiEEENS1_10collective13CollectiveMmaINS1_37MainloopSm90TmaGmmaWarpSpecializedFP8ILi5ENS5_IJNS4_1CILi1EEESB_SB_EEENS1_35KernelTmaWarpSpecializedCooperativeEEENS5_IJNSA_ILi128EEESF_SF_EEENS_12float_e5m2_tENS5_IJlSB_lEEESH_SI_NS4_8TiledMMAINS4_8MMA_AtomIJNS4_4SM904GMMA31MMA_64x128x32_F32E5M2E5M2_SS_TNILNSM_7ScaleInE1ELSO_1EEEEEENS4_6LayoutINS5_IJNSA_ILi2EEESB_SB_EEENS5_IJSB_NSA_ILi0EEESU_EEEEENS5_IJNS4_10UnderscoreESX_SX_EEEEENS4_13SM90_TMA_LOADENS4_14ComposedLayoutINS4_7SwizzleILi3ELi4ELi3EEENS4_18smem_ptr_flag_bitsILi8EEENSR_INS5_IJNSA_ILi8EEESF_EEENS5_IJSF_SB_EEEEEEEvNS4_8identityES10_S1A_vS1B_EENS_8epilogue10collective6detail29Sm90TmaWarpSpecializedAdapterINS1E_15DefaultEpilogueISH_SI_SI_NS1D_6thread17LinearCombinationISH_Li1EffLNS1I_9ScaleType4KindE0ELNS_15FloatRoundStyleE2ESH_EENS1_15EpilogueDefaultEEEEEvvEEEEvNT_6ParamsE)
        /*02b0*/ 	.short	0x0210
        /*02b2*/ 	.short	0x0470


	//----- nvinfo : EIATTR_SW_WAR
	.align		4
.L_36:
        /*02b4*/ 	.byte	0x04, 0x36
        /*02b6*/ 	.short	(.L_38 - .L_37)
.L_37:
        /*02b8*/ 	.word	0x00000008
.L_38:


//--------------------- .nv.callgraph             --------------------------
	.section	.nv.callgraph,"",@"SHT_CUDA_CALLGRAPH"
	.align	4
	.sectionentsize	8
	.align		4
        /*0000*/ 	.word	0x00000000
	.align		4
        /*0004*/ 	.word	0xffffffff
	.align		4
        /*0008*/ 	.word	0x00000000
	.align		4
        /*000c*/ 	.word	0xfffffffe
	.align		4
        /*0010*/ 	.word	0x00000000
	.align		4
        /*0014*/ 	.word	0xfffffffd
	.align		4
        /*0018*/ 	.word	0x00000000
	.align		4
        /*001c*/ 	.word	0xfffffffc


//--------------------- .nv.constant4             --------------------------
	.section	.nv.constant4,"a",@progbits
	.align	8
	.align		8
.nv.constant4:
        /*0000*/ 	.dword	_ZN39_INTERNAL_09cb1b0e_4_k_cu_9113a318_46544cuda3std3__45__cpo5beginE
	.align		8
        /*0008*/ 	.dword	_ZN39_INTERNAL_09cb1b0e_4_k_cu_9113a318_46544cuda3std3__45__cpo3endE
	.align		8
        /*0010*/ 	.dword	_ZN39_INTERNAL_09cb1b0e_4_k_cu_9113a318_46544cuda3std3__45__cpo6cbeginE
	.align		8
        /*0018*/ 	.dword	_ZN39_INTERNAL_09cb1b0e_4_k_cu_9113a318_46544cuda3std3__45__cpo4cendE
	.align		8
        /*0020*/ 	.dword	_ZN39_INTERNAL_09cb1b0e_4_k_cu_9113a318_46544cuda3std3__441_GLOBAL__N__09cb1b0e_4_k_cu_9113a318_46546ignoreE
	.align		8
        /*0028*/ 	.dword	_ZN39_INTERNAL_09cb1b0e_4_k_cu_9113a318_46544cuda3std3__419piecewise_constructE
	.align		8
        /*0030*/ 	.dword	_ZN39_INTERNAL_09cb1b0e_4_k_cu_9113a318_46544cuda3std3__48in_placeE
	.align		8
        /*0038*/ 	.dword	_ZN39_INTERNAL_09cb1b0e_4_k_cu_9113a318_46544cuda3std6ranges3__45__cpo4swapE
	.align		8
        /*0040*/ 	.dword	_ZN39_INTERNAL_09cb1b0e_4_k_cu_9113a318_46544cuda3std6ranges3__45__cpo9iter_moveE
	.align		8
        /*0048*/ 	.dword	_ZN39_INTERNAL_09cb1b0e_4_k_cu_9113a318_46544cute7productE
	.align		8
        /*0050*/ 	.dword	_ZN39_INTERNAL_09cb1b0e_4_k_cu_9113a318_46544cute1_E


//--------------------- .text._ZN7cutlass13device_kernelINS_4gemm6kernel13GemmUniversalIN4cute5tupleIJiiiiEEENS1_10collective13CollectiveMmaINS1_37MainloopSm90TmaGmmaWarpSpecializedFP8ILi5ENS5_IJNS4_1CILi1EEESB_SB_EEENS1_35KernelTmaWarpSpecializedCooperativeEEENS5_IJNSA_ILi128EEESF_SF_EEENS_12float_e5m2_tENS5_IJlSB_lEEESH_SI_NS4_8TiledMMAINS4_8MMA_AtomIJNS4_4SM904GMMA31MMA_64x128x32_F32E5M2E5M2_SS_TNILNSM_7ScaleInE1ELSO_1EEEEEENS4_6LayoutINS5_IJNSA_ILi2EEESB_SB_EEENS5_IJSB_NSA_ILi0EEESU_EEEEENS5_IJNS4_10UnderscoreESX_SX_EEEEENS4_13SM90_TMA_LOADENS4_14ComposedLayoutINS4_7SwizzleILi3ELi4ELi3EEENS4_18smem_ptr_flag_bitsILi8EEENSR_INS5_IJNSA_ILi8EEESF_EEENS5_IJSF_SB_EEEEEEEvNS4_8identityES10_S1A_vS1B_EENS_8epilogue10collective6detail29Sm90TmaWarpSpecializedAdapterINS1E_15DefaultEpilogueISH_SI_SI_NS1D_6thread17LinearCombinationISH_Li1EffLNS1I_9ScaleType4KindE0ELNS_15FloatRoundStyleE2ESH_EENS1_15EpilogueDefaultEEEEEvvEEEEvNT_6ParamsE --------------------------
	.section	.text._ZN7cutlass13device_kernelINS_4gemm6kernel13GemmUniversalIN4cute5tupleIJiiiiEEENS1_10collective13CollectiveMmaINS1_37MainloopSm90TmaGmmaWarpSpecializedFP8ILi5ENS5_IJNS4_1CILi1EEESB_SB_EEENS1_35KernelTmaWarpSpecializedCooperativeEEENS5_IJNSA_ILi128EEESF_SF_EEENS_12float_e5m2_tENS5_IJlSB_lEEESH_SI_NS4_8TiledMMAINS4_8MMA_AtomIJNS4_4SM904GMMA31MMA_64x128x32_F32E5M2E5M2_SS_TNILNSM_7ScaleInE1ELSO_1EEEEEENS4_6LayoutINS5_IJNSA_ILi2EEESB_SB_EEENS5_IJSB_NSA_ILi0EEESU_EEEEENS5_IJNS4_10UnderscoreESX_SX_EEEEENS4_13SM90_TMA_LOADENS4_14ComposedLayoutINS4_7SwizzleILi3ELi4ELi3EEENS4_18smem_ptr_flag_bitsILi8EEENSR_INS5_IJNSA_ILi8EEESF_EEENS5_IJSF_SB_EEEEEEEvNS4_8identityES10_S1A_vS1B_EENS_8epilogue10collective6detail29Sm90TmaWarpSpecializedAdapterINS1E_15DefaultEpilogueISH_SI_SI_NS1D_6thread17LinearCombinationISH_Li1EffLNS1I_9ScaleType4KindE0ELNS_15FloatRoundStyleE2ESH_EENS1_15EpilogueDefaultEEEEEvvEEEEvNT_6ParamsE,"ax",@progbits
	.align	128
.text._ZN7cutlass13device_kernelINS_4gemm6kernel13GemmUniversalIN4cute5tupleIJiiiiEEENS1_10collective13CollectiveMmaINS1_37MainloopSm90TmaGmmaWarpSpecializedFP8ILi5ENS5_IJNS4_1CILi1EEESB_SB_EEENS1_35KernelTmaWarpSpecializedCooperativeEEENS5_IJNSA_ILi128EEESF_SF_EEENS_12float_e5m2_tENS5_IJlSB_lEEESH_SI_NS4_8TiledMMAINS4_8MMA_AtomIJNS4_4SM904GMMA31MMA_64x128x32_F32E5M2E5M2_SS_TNILNSM_7ScaleInE1ELSO_1EEEEEENS4_6LayoutINS5_IJNSA_ILi2EEESB_SB_EEENS5_IJSB_NSA_ILi0EEESU_EEEEENS5_IJNS4_10UnderscoreESX_SX_EEEEENS4_13SM90_TMA_LOADENS4_14ComposedLayoutINS4_7SwizzleILi3ELi4ELi3EEENS4_18smem_ptr_flag_bitsILi8EEENSR_INS5_IJNSA_ILi8EEESF_EEENS5_IJSF_SB_EEEEEEEvNS4_8identityES10_S1A_vS1B_EENS_8epilogue10collective6detail29Sm90TmaWarpSpecializedAdapterINS1E_15DefaultEpilogueISH_SI_SI_NS1D_6thread17LinearCombinationISH_Li1EffLNS1I_9ScaleType4KindE0ELNS_15FloatRoundStyleE2ESH_EENS1_15EpilogueDefaultEEEEEvvEEEEvNT_6ParamsE:
        .type           _ZN7cutlass13device_kernelINS_4gemm6kernel13GemmUniversalIN4cute5tupleIJiiiiEEENS1_10collective13CollectiveMmaINS1_37MainloopSm90TmaGmmaWarpSpecializedFP8ILi5ENS5_IJNS4_1CILi1EEESB_SB_EEENS1_35KernelTmaWarpSpecializedCooperativeEEENS5_IJNSA_ILi128EEESF_SF_EEENS_12float_e5m2_tENS5_IJlSB_lEEESH_SI_NS4_8TiledMMAINS4_8MMA_AtomIJNS4_4SM904GMMA31MMA_64x128x32_F32E5M2E5M2_SS_TNILNSM_7ScaleInE1ELSO_1EEEEEENS4_6LayoutINS5_IJNSA_ILi2EEESB_SB_EEENS5_IJSB_NSA_ILi0EEESU_EEEEENS5_IJNS4_10UnderscoreESX_SX_EEEEENS4_13SM90_TMA_LOADENS4_14ComposedLayoutINS4_7SwizzleILi3ELi4ELi3EEENS4_18smem_ptr_flag_bitsILi8EEENSR_INS5_IJNSA_ILi8EEESF_EEENS5_IJSF_SB_EEEEEEEvNS4_8identityES10_S1A_vS1B_EENS_8epilogue10collective6detail29Sm90TmaWarpSpecializedAdapterINS1E_15DefaultEpilogueISH_SI_SI_NS1D_6thread17LinearCombinationISH_Li1EffLNS1I_9ScaleType4KindE0ELNS_15FloatRoundStyleE2ESH_EENS1_15EpilogueDefaultEEEEEvvEEEEvNT_6ParamsE,@function
        .size           _ZN7cutlass13device_kernelINS_4gemm6kernel13GemmUniversalIN4cute5tupleIJiiiiEEENS1_10collective13CollectiveMmaINS1_37MainloopSm90TmaGmmaWarpSpecializedFP8ILi5ENS5_IJNS4_1CILi1EEESB_SB_EEENS1_35KernelTmaWarpSpecializedCooperativeEEENS5_IJNSA_ILi128EEESF_SF_EEENS_12float_e5m2_tENS5_IJlSB_lEEESH_SI_NS4_8TiledMMAINS4_8MMA_AtomIJNS4_4SM904GMMA31MMA_64x128x32_F32E5M2E5M2_SS_TNILNSM_7ScaleInE1ELSO_1EEEEEENS4_6LayoutINS5_IJNSA_ILi2EEESB_SB_EEENS5_IJSB_NSA_ILi0EEESU_EEEEENS5_IJNS4_10UnderscoreESX_SX_EEEEENS4_13SM90_TMA_LOADENS4_14ComposedLayoutINS4_7SwizzleILi3ELi4ELi3EEENS4_18smem_ptr_flag_bitsILi8EEENSR_INS5_IJNSA_ILi8EEESF_EEENS5_IJSF_SB_EEEEEEEvNS4_8identityES10_S1A_vS1B_EENS_8epilogue10collective6detail29Sm90TmaWarpSpecializedAdapterINS1E_15DefaultEpilogueISH_SI_SI_NS1D_6thread17LinearCombinationISH_Li1EffLNS1I_9ScaleType4KindE0ELNS_15FloatRoundStyleE2ESH_EENS1_15EpilogueDefaultEEEEEvvEEEEvNT_6ParamsE,(.L_x_203 - _ZN7cutlass13device_kernelINS_4gemm6kernel13GemmUniversalIN4cute5tupleIJiiiiEEENS1_10collective13CollectiveMmaINS1_37MainloopSm90TmaGmmaWarpSpecializedFP8ILi5ENS5_IJNS4_1CILi1EEESB_SB_EEENS1_35KernelTmaWarpSpecializedCooperativeEEENS5_IJNSA_ILi128EEESF_SF_EEENS_12float_e5m2_tENS5_IJlSB_lEEESH_SI_NS4_8TiledMMAINS4_8MMA_AtomIJNS4_4SM904GMMA31MMA_64x128x32_F32E5M2E5M2_SS_TNILNSM_7ScaleInE1ELSO_1EEEEEENS4_6LayoutINS5_IJNSA_ILi2EEESB_SB_EEENS5_IJSB_NSA_ILi0EEESU_EEEEENS5_IJNS4_10UnderscoreESX_SX_EEEEENS4_13SM90_TMA_LOADENS4_14ComposedLayoutINS4_7SwizzleILi3ELi4ELi3EEENS4_18smem_ptr_flag_bitsILi8EEENSR_INS5_IJNSA_ILi8EEESF_EEENS5_IJSF_SB_EEEEEEEvNS4_8identityES10_S1A_vS1B_EENS_8epilogue10collective6detail29Sm90TmaWarpSpecializedAdapterINS1E_15DefaultEpilogueISH_SI_SI_NS1D_6thread17LinearCombinationISH_Li1EffLNS1I_9ScaleType4KindE0ELNS_15FloatRoundStyleE2ESH_EENS1_15EpilogueDefaultEEEEEvvEEEEvNT_6ParamsE)
        .other          _ZN7cutlass13device_kernelINS_4gemm6kernel13GemmUniversalIN4cute5tupleIJiiiiEEENS1_10collective13CollectiveMmaINS1_37MainloopSm90TmaGmmaWarpSpecializedFP8ILi5ENS5_IJNS4_1CILi1EEESB_SB_EEENS1_35KernelTmaWarpSpecializedCooperativeEEENS5_IJNSA_ILi128EEESF_SF_EEENS_12float_e5m2_tENS5_IJlSB_lEEESH_SI_NS4_8TiledMMAINS4_8MMA_AtomIJNS4_4SM904GMMA31MMA_64x128x32_F32E5M2E5M2_SS_TNILNSM_7ScaleInE1ELSO_1EEEEEENS4_6LayoutINS5_IJNSA_ILi2EEESB_SB_EEENS5_IJSB_NSA_ILi0EEESU_EEEEENS5_IJNS4_10UnderscoreESX_SX_EEEEENS4_13SM90_TMA_LOADENS4_14ComposedLayoutINS4_7SwizzleILi3ELi4ELi3EEENS4_18smem_ptr_flag_bitsILi8EEENSR_INS5_IJNSA_ILi8EEESF_EEENS5_IJSF_SB_EEEEEEEvNS4_8identityES10_S1A_vS1B_EENS_8epilogue10collective6detail29Sm90TmaWarpSpecializedAdapterINS1E_15DefaultEpilogueISH_SI_SI_NS1D_6thread17LinearCombinationISH_Li1EffLNS1I_9ScaleType4KindE0ELNS_15FloatRoundStyleE2ESH_EENS1_15EpilogueDefaultEEEEEvvEEEEvNT_6ParamsE,@"STO_CUDA_ENTRY STV_DEFAULT"
_ZN7cutlass13device_kernelINS_4gemm6kernel13GemmUniversalIN4cute5tupleIJiiiiEEENS1_10collective13CollectiveMmaINS1_37MainloopSm90TmaGmmaWarpSpecializedFP8ILi5ENS5_IJNS4_1CILi1EEESB_SB_EEENS1_35KernelTmaWarpSpecializedCooperativeEEENS5_IJNSA_ILi128EEESF_SF_EEENS_12float_e5m2_tENS5_IJlSB_lEEESH_SI_NS4_8TiledMMAINS4_8MMA_AtomIJNS4_4SM904GMMA31MMA_64x128x32_F32E5M2E5M2_SS_TNILNSM_7ScaleInE1ELSO_1EEEEEENS4_6LayoutINS5_IJNSA_ILi2EEESB_SB_EEENS5_IJSB_NSA_ILi0EEESU_EEEEENS5_IJNS4_10UnderscoreESX_SX_EEEEENS4_13SM90_TMA_LOADENS4_14ComposedLayoutINS4_7SwizzleILi3ELi4ELi3EEENS4_18smem_ptr_flag_bitsILi8EEENSR_INS5_IJNSA_ILi8EEESF_EEENS5_IJSF_SB_EEEEEEEvNS4_8identityES10_S1A_vS1B_EENS_8epilogue10collective6detail29Sm90TmaWarpSpecializedAdapterINS1E_15DefaultEpilogueISH_SI_SI_NS1D_6thread17LinearCombinationISH_Li1EffLNS1I_9ScaleType4KindE0ELNS_15FloatRoundStyleE2ESH_EENS1_15EpilogueDefaultEEEEEvvEEEEvNT_6ParamsE:
[----:B------:R-:W-:Y:S01]  /*0000*/  LDC R1, c[0x0][0x28] ;  /* 0x00000a00ff017b82 */ /* 0x000fe20000000800 */
[----:B------:R-:W0:Y:S01]  /*0010*/  S2R R0, SR_TID.X ;  /* 0x0000000000007919 */ /* 0x000e220000002100 */
[----:B------:R-:W-:Y:S01]  /*0020*/  ELECT P0, URZ, PT ;  /* 0x00000000003f782f */ /* 0x000fe20003800000 */
[----:B------:R-:W-:Y:S01]  /*0030*/  BSSY B0, `(.L_x_0) ;  /* 0x000000f000007945 */ /* 0x000fe20003800000 */
[--C-:B0-----:R-:W-:Y:S02]  /*0040*/  SHF.R.U32.HI R2, RZ, 0x5, R0.reuse ;  /* 0x00000005ff027819 */ /* 0x101fe40000011600 */
[----:B------:R-:W-:-:S03]  /*0050*/  SHF.R.U32.HI R3, RZ, 0x7, R0 ;  /* 0x00000007ff037819 */ /* 0x000fc60000011600 */
[----:B------:R-:W0:Y:S04]  /*0060*/  SHFL.IDX PT, R5, R2, RZ, 0x1f ;  /* 0x00001fff02057589 */ /* 0x000e2800000e0000 */
[----:B------:R1:W2:Y:S01]  /*0070*/  SHFL.IDX PT, R6, R3, RZ, 0x1f ;  /* 0x00001fff03067589 */ /* 0x0002a200000e0000 */
[----:B0-----:R-:W-:-:S13]  /*0080*/  ISETP.NE.OR P0, PT, R5, RZ, !P0 ;  /* 0x000000ff0500720c */ /* 0x001fda0004705670 */
[----:B-12---:R-:W-:Y:S05]  /*0090*/  @P0 BRA `(.L_x_1) ;  /* 0x0000000000200947 */ /* 0x006fea0003800000 */
[----:B------:R-:W-:Y:S02]  /*00a0*/  ULDC.64 UR4, c[0x0][0x198] ;  /* 0x0000660000047ab9 */ /* 0x000fe40000000a00 */
[----:B------:R-:W-:Y:S02]  /*00b0*/  UIADD3 UR6, UP0, UR4, 0xf0, URZ ;  /* 0x000000f004067890 */ /* 0x000fe4000ff1e03f */
[----:B------:R-:W-:Y:S02]  /*00c0*/  UIADD3 UR4, UP1, UR4, 0x1f0, URZ ;  /* 0x000001f004047890 */ /* 0x000fe4000ff3e03f */
[----:B------:R-:W-:Y:S02]  /*00d0*/  UIADD3.X UR7, URZ, UR5, URZ, UP0, !UPT ;  /* 0x000000053f077290 */ /* 0x000fe400087fe43f */
[----:B------:R-:W-:-:S07]  /*00e0*/  UIADD3.X UR5, URZ, UR5, URZ, UP1, !UPT ;  /* 0x000000053f057290 */ /* 0x000fce0008ffe43f */
[----:B------:R0:W-:Y:S02]  /*00f0*/  UTMACCTL.PF [UR6] ;  /* 0x00000000060079b9 */ /* 0x0001e40008040000 */
[----:B------:R0:W-:Y:S02]  /*0100*/  UTMACCTL.PF [UR4] ;  /* 0x00000000040079b9 */ /* 0x0001e40008040000 */
[----:B0-----:R-:W-:Y:S01]  /*0110*/  NOP ;  /* 0x0000000000007918 */ /* 0x001fe20000000000 */
.L_x_1:
[----:B------:R-:W-:Y:S05]  /*0120*/  BSYNC B0 ;  /* 0x0000000000007941 */ /* 0x000fea0003800000 */
.L_x_0:
[----:B------:R-:W0:Y:S02]  /*0130*/  SHFL.IDX PT, R3, R2, RZ, 0x1f ;  /* 0x00001fff02037589 */ /* 0x000e2400000e0000 */
[----:B0-----:R-:W-:-:S13]  /*0140*/  ISETP.NE.AND P0, PT, R3, RZ, PT ;  /* 0x000000ff0300720c */ /* 0x001fda0003f05270 */
[----:B------:R-:W-:Y:S05]  /*0150*/  @P0 BRA `(.L_x_2) ;  /* 0x0000000000600947 */ /* 0x000fea0003800000 */
[----:B------:R-:W0:Y:S01]  /*0160*/  S2UR UR8, SR_CgaCtaId ;  /* 0x00000000000879c3 */ /* 0x000e220000008800 */
[----:B------:R-:W-:Y:S01]  /*0170*/  UMOV UR4, 0x400 ;  /* 0x0000040000047882 */ /* 0x000fe20000000000 */
[----:B------:R-:W-:Y:S01]  /*0180*/  UMOV UR5, 0x1 ;  /* 0x0000000100057882 */ /* 0x000fe20000000000 */
[----:B------:R-:W-:Y:S01]  /*0190*/  UMOV UR6, 0x100 ;  /* 0x0000010000067882 */ /* 0x000fe20000000000 */
[----:B------:R-:W-:Y:S01]  /*01a0*/  ELECT P0, URZ, PT ;  /* 0x00000000003f782f */ /* 0x000fe20003800000 */
[----:B------:R-:W-:-:S04]  /*01b0*/  UIADD3 UR6, -UR6, 0x100000, URZ ;  /* 0x0010000006067890 */ /* 0x000fc8000fffe13f */
[----:B------:R-:W-:Y:S02]  /*01c0*/  USHF.L.U32 UR7, UR6, 0xb, URZ ;  /* 0x0000000b06077899 */ /* 0x000fe4000800063f */
[----:B------:R-:W-:Y:S02]  /*01d0*/  USHF.L.U32 UR6, UR6, 0x1, URZ ;  /* 0x0000000106067899 */ /* 0x000fe4000800063f */
[----:B0-----:R-:W-:Y:S02]  /*01e0*/  ULEA UR8, UR8, UR4, 0x18 ;  /* 0x0000000408087291 */ /* 0x001fe4000f8ec03f */
[----:B------:R-:W-:-:S04]  /*01f0*/  UIADD3 UR4, -UR5, 0x100000, URZ ;  /* 0x0010000005047890 */ /* 0x000fc8000fffe13f */
[----:B------:R-:W-:Y:S02]  /*0200*/  USHF.L.U32 UR5, UR4, 0xb, URZ ;  /* 0x0000000b04057899 */ /* 0x000fe4000800063f */
[----:B------:R-:W-:Y:S01]  /*0210*/  USHF.L.U32 UR4, UR4, 0x1, URZ ;  /* 0x0000000104047899 */ /* 0x000fe2000800063f */
[----:B------:R-:W0:Y:S11]  /*0220*/  FENCE.VIEW.ASYNC.S ;  /* 0x00000000000073c6 */ /* 0x000e360000000000 */
[----:B0-----:R0:W1:Y:S01]  /*0230*/  SYNCS.EXCH.64 URZ, [UR8], UR4 ;  /* 0x00000004083f75b2 */ /* 0x0010620008000100 */
[----:B------:R0:W2:Y:S01]  /*0240*/  SYNCS.EXCH.64 URZ, [UR8+0x28], UR6 ;  /* 0x00002806083f75b2 */ /* 0x0000a20008000100 */
[----:B------:R0:W3:Y:S01]  /*0250*/  SYNCS.EXCH.64 URZ, [UR8+0x8], UR4 ;  /* 0x00000804083f75b2 */ /* 0x0000e20008000100 */
[----:B------:R0:W4:Y:S01]  /*0260*/  SYNCS.EXCH.64 URZ, [UR8+0x30], UR6 ;  /* 0x00003006083f75b2 */ /* 0x0001220008000100 */
[----:B------:R0:W0:Y:S01]  /*0270*/  SYNCS.EXCH.64 URZ, [UR8+0x10], UR4 ;  /* 0x00001004083f75b2 */ /* 0x0000220008000100 */
[----:B------:R0:W0:Y:S01]  /*0280*/  SYNCS.EXCH.64 URZ, [UR8+0x38], UR6 ;  /* 0x00003806083f75b2 */ /* 0x0000220008000100 */
[----:B------:R0:W0:Y:S01]  /*0290*/  SYNCS.EXCH.64 URZ, [UR8+0x18], UR4 ;  /* 0x00001804083f75b2 */ /* 0x0000220008000100 */
[----:B------:R0:W0:Y:S01]  /*02a0*/  SYNCS.EXCH.64 URZ, [UR8+0x40], UR6 ;  /* 0x00004006083f75b2 */ /* 0x0000220008000100 */
[----:B------:R0:W0:Y:S01]  /*02b0*/  SYNCS.EXCH.64 URZ, [UR8+0x20], UR4 ;  /* 0x00002004083f75b2 */ /* 0x0000220008000100 */
[----:B------:R0:W0:Y:S01]  /*02c0*/  SYNCS.EXCH.64 URZ, [UR8+0x48], UR6 ;  /* 0x00004806083f75b2 */ /* 0x0000220008000100 */
[----:B------:R-:W-:Y:S01]  /*02d0*/  NOP ;  /* 0x0000000000007918 */ /* 0x000fe20000000000 */
.L_x_2:
[----:B------:R-:W5:Y:S01]  /*02e0*/  SHFL.IDX PT, R2, R2, RZ, 0x1f ;  /* 0x00001fff02027589 */ /* 0x000f6200000e0000 */
[----:B------:R-:W1:Y:S01]  /*02f0*/  LDC R3, c[0x0][0x65c] ;  /* 0x00019700ff037b82 */ /* 0x000e620000000800 */
[----:B------:R-:W-:Y:S02]  /*0300*/  ELECT P0, URZ, PT ;  /* 0x00000000003f782f */ /* 0x000fe40003800000 */
[----:B------:R-:W-:Y:S01]  /*0310*/  SHF.R.S32.HI R4, RZ, 0x1f, R5 ;  /* 0x0000001fff047819 */ /* 0x000fe20000011405 */
[----:B------:R-:W2:Y:S01]  /*0320*/  S2R R10, SR_CTAID.Y ;  /* 0x00000000000a7919 */ /* 0x000ea20000002600 */
[----:B0-----:R-:W-:Y:S01]  /*0330*/  UMOV UR4, 0x20 ;  /* 0x0000002000047882 */ /* 0x001fe20000000000 */
[C---:B------:R-:W-:Y:S01]  /*0340*/  ISETP.NE.AND P3, PT, R6.reuse, RZ, PT ;  /* 0x000000ff0600720c */ /* 0x040fe20003f65270 */
[----:B------:R-:W-:Y:S01]  /*0350*/  VIADD R11, R6, 0xffffffff ;  /* 0xffffffff060b7836 */ /* 0x000fe20000000000 */
[----:B------:R-:W0:Y:S01]  /*0360*/  S2R R8, SR_CTAID.X ;  /* 0x0000000000087919 */ /* 0x000e220000002500 */
[----:B------:R-:W-:Y:S01]  /*0370*/  LEA.HI R4, R4, R5, RZ, 0x2 ;  /* 0x0000000504047211 */ /* 0x000fe200078f10ff */
[----:B------:R-:W-:Y:S01]  /*0380*/  NOP ;  /* 0x0000000000007918 */ /* 0x000fe20000000000 */
[----:B------:R-:W-:Y:S01]  /*0390*/  NOP ;  /* 0x0000000000007918 */ /* 0x000fe20000000000 */
[----:B------:R-:W-:-:S02]  /*03a0*/  ISETP.GE.U32.AND P1, PT, R11, 0x2, PT ;  /* 0x000000020b00780c */ /* 0x000fc40003f26070 */
[----:B------:R-:W-:-:S05]  /*03b0*/  LOP3.LUT R4, R4, 0xfffffffc, RZ, 0xc0, !PT ;  /* 0xfffffffc04047812 */ /* 0x000fca00078ec0ff */
[----:B------:R-:W-:Y:S01]  /*03c0*/  IMAD.IADD R5, R5, 0x1, -R4 ;  /* 0x0000000105057824 */ /* 0x000fe200078e0a04 */
[----:B-----5:R-:W-:Y:S02]  /*03d0*/  ISETP.NE.OR P0, PT, R2, RZ, !P0 ;  /* 0x000000ff0200720c */ /* 0x020fe40004705670 */
[----:B-1----:R-:W-:-:S11]  /*03e0*/  ISETP.NE.AND P2, PT, R3, 0x1, PT ;  /* 0x000000010300780c */ /* 0x002fd60003f45270 */
[----:B------:R-:W-:Y:S01]  /*03f0*/  VOTEU.ALL UP0, P0 ;  /* 0x00000000003f7886 */ /* 0x000fe20000000000 */
[----:B------:R-:W-:Y:S01]  /*0400*/  VOTEU.ALL UP1, P0 ;  /* 0x00000000003f7886 */ /* 0x000fe20000020000 */
[----:B------:R-:W0:Y:S01]  /*0410*/  @P2 LDC R9, c[0x0][0x10] ;  /* 0x00000400ff092b82 */ /* 0x000e220000000800 */
[----:B--2---:R-:W-:Y:S02]  /*0420*/  @P2 IMAD.MOV.U32 R2, RZ, RZ, R10 ;  /* 0x000000ffff022224 */ /* 0x004fe400078e000a */
[----:B------:R-:W-:Y:S01]  /*0430*/  @!UP0 UMOV UR6, 0x400 ;  /* 0x0000040000068882 */ /* 0x000fe20000000000 */
[----:B------:R-:W-:-:S04]  /*0440*/  @!UP0 UIADD3 UR4, -UR4, 0x100000, URZ ;  /* 0x0010000004048890 */ /* 0x000fc8000fffe13f */
[----:B------:R-:W-:Y:S02]  /*0450*/  @!UP0 USHF.L.U32 UR5, UR4, 0xb, URZ ;  /* 0x0000000b04058899 */ /* 0x000fe4000800063f */
[----:B------:R-:W-:Y:S01]  /*0460*/  @!UP0 USHF.L.U32 UR4, UR4, 0x1, URZ ;  /* 0x0000000104048899 */ /* 0x000fe2000800063f */
[----:B------:R-:W-:Y:S02]  /*0470*/  @P2 IMAD.MOV.U32 R3, RZ, RZ, RZ ;  /* 0x000000ffff032224 */ /* 0x000fe400078e00ff */
[----:B------:R-:W-:Y:S01]  /*0480*/  @P2 IMAD.MOV.U32 R13, RZ, RZ, RZ ;  /* 0x000000ffff0d2224 */ /* 0x000fe200078e00ff */
[----:B------:R-:W1:Y:S08]  /*0490*/  @!UP0 S2UR UR7, SR_CgaCtaId ;  /* 0x00000000000789c3 */ /* 0x000e700000008800 */
[----:B------:R-:W2:Y:S01]  /*04a0*/  @!P2 LDC R7, c[0x0][0xc] ;  /* 0x00000300ff07ab82 */ /* 0x000ea20000000800 */
[----:B0-----:R-:W-:-:S04]  /*04b0*/  @P2 IMAD.WIDE.U32 R2, R8, R9, R2 ;  /* 0x0000000908022225 */ /* 0x001fc800078e0002 */
[----:B------:R-:W-:Y:S02]  /*04c0*/  IMAD.MOV.U32 R9, RZ, RZ, RZ ;  /* 0x000000ffff097224 */ /* 0x000fe400078e00ff */
[----:B------:R-:W-:Y:S01]  /*04d0*/  @P2 IMAD.IADD R3, R3, 0x1, R13 ;  /* 0x0000000103032824 */ /* 0x000fe200078e020d */
[----:B-1----:R-:W-:Y:S01]  /*04e0*/  @!UP0 ULEA UR6, UR7, UR6, 0x18 ;  /* 0x0000000607068291 */ /* 0x002fe2000f8ec03f */
[----:B------:R-:W-:Y:S01]  /*04f0*/  VOTEU.ALL UP0, P0 ;  /* 0x00000000003f7886 */ /* 0x000fe20000000000 */
[----:B------:R-:W-:-:S04]  /*0500*/  ISETP.NE.AND P0, PT, R5, 0x3, PT ;  /* 0x000000030500780c */ /* 0x000fc80003f05270 */
[----:B------:R-:W-:-:S04]  /*0510*/  ISETP.EQ.OR P0, PT, R5, RZ, !P0 ;  /* 0x000000ff0500720c */ /* 0x000fc80004702670 */
[----:B------:R-:W-:Y:S01]  /*0520*/  ISETP.EQ.AND P0, PT, R6, RZ, P0 ;  /* 0x000000ff0600720c */ /* 0x000fe20000702270 */
[----:B------:R-:W0:Y:S02]  /*0530*/  FENCE.VIEW.ASYNC.S ;  /* 0x00000000000073c6 */ /* 0x000e240000000000 */
[----:B0-----:R0:W3:Y:S01]  /*0540*/  @!UP0 SYNCS.EXCH.64 URZ, [UR6+0x60], UR4 ;  /* 0x00006004063f85b2 */ /* 0x0010e20008000100 */
[----:B--2---:R-:W-:Y:S01]  /*0550*/  @!P2 IMAD.WIDE.U32 R6, R7, R10, R8 ;  /* 0x0000000a0706a225 */ /* 0x004fe200078e0008 */
[----:B------:R-:W-:-:S03]  /*0560*/  SEL R4, RZ, 0x1, !P0 ;  /* 0x00000001ff047807 */ /* 0x000fc60004000000 */
[----:B------:R-:W-:Y:S02]  /*0570*/  @!P2 IMAD.MOV.U32 R2, RZ, RZ, R6 ;  /* 0x000000ffff02a224 */ /* 0x000fe400078e0006 */
[----:B------:R-:W-:Y:S01]  /*0580*/  @!P2 IMAD.MOV.U32 R3, RZ, RZ, R7 ;  /* 0x000000ffff03a224 */ /* 0x000fe200078e0007 */
[----:B------:R-:W-:Y:S01]  /*0590*/  SEL R4, R4, 0x2, P1 ;  /* 0x0000000204047807 */ /* 0x000fe20000800000 */
[----:B------:R0:W3:Y:S01]  /*05a0*/  @!UP1 SYNCS.EXCH.64 URZ, [UR6+0x68], UR4 ;  /* 0x00006804063f95b2 */ /* 0x0000e20008000100 */
[----:B------:R-:W-:Y:S01]  /*05b0*/  NOP ;  /* 0x0000000000007918 */ /* 0x000fe20000000000 */
[----:B---34-:R-:W-:Y:S06]  /*05c0*/  BAR.SYNC.DEFER_BLOCKING 0x0 ;  /* 0x0000000000007b1d */ /* 0x018fec0000010000 */
[----:B------:R-:W-:Y:S05]  /*05d0*/  @!P3 BRA `(.L_x_3) ;  /* 0x0000007400bcb947 */ /* 0x000fea0003800000 */
[----:B------:R-:W-:-:S13]  /*05e0*/  ISETP.GT.U32.AND P0, PT, R11, 0x1, PT ;  /* 0x000000010b00780c */ /* 0x000fda0003f04070 */
[----:B0-----:R-:W-:Y:S05]  /*05f0*/  @P0 EXIT ;  /* 0x000000000000094d */ /* 0x001fea0003800000 */
[----:B------:R-:W-:Y:S01]  /*0600*/  ULDC.64 UR4, c[0x0][0x650] ;  /* 0x0001940000047ab9 */ /* 0x000fe20000000a00 */
[----:B------:R-:W-:Y:S01]  /*0610*/  PRMT R12, RZ, 0x7610, R12 ;  /* 0x00007610ff0c7816 */ /* 0x000fe2000000000c */
[----:B------:R-:W-:Y:S01]  /*0620*/  IMAD.MOV.U32 R6, RZ, RZ, -0x1 ;  /* 0xffffffffff067424 */ /* 0x000fe200078e00ff */
[----:B------:R-:W-:Y:S01]  /*0630*/  ISETP.GE.U32.AND P0, PT, R2, UR4, PT ;  /* 0x0000000402007c0c */ /* 0x000fe2000bf06070 */
[----:B------:R-:W-:Y:S02]  /*0640*/  IMAD.MOV.U32 R7, RZ, RZ, -0x1 ;  /* 0xffffffffff077424 */ /* 0x000fe400078e00ff */
[----:B------:R-:W-:Y:S01]  /*0650*/  IMAD.MOV.U32 R5, RZ, RZ, -0x1 ;  /* 0xffffffffff057424 */ /* 0x000fe200078e00ff */
[----:B------:R-:W-:-:S13]  /*0660*/  ISETP.GE.U32.AND.EX P0, PT, R3, UR5, PT, P0 ;  /* 0x0000000503007c0c */ /* 0x000fda000bf06100 */
[----:B------:R-:W-:Y:S05]  /*0670*/  @P0 BRA `(.L_x_4) ;  /* 0x00000004005c0947 */ /* 0x000fea0003800000 */
[----:B------:R-:W0:Y:S01]  /*0680*/  LDC.64 R16, c[0x0][0x628] ;  /* 0x00018a00ff107b82 */ /* 0x000e220000000a00 */
[----:B------:R-:W-:Y:S02]  /*0690*/  IMAD.MOV.U32 R6, RZ, RZ, R2 ;  /* 0x000000ffff067224 */ /* 0x000fe400078e0002 */
[----:B------:R-:W-:-:S05]  /*06a0*/  IMAD.MOV.U32 R7, RZ, RZ, R3 ;  /* 0x000000ffff077224 */ /* 0x000fca00078e0003 */
[----:B------:R-:W1:Y:S08]  /*06b0*/  LDC R18, c[0x0][0x630] ;  /* 0x00018c00ff127b82 */ /* 0x000e700000000800 */
[----:B------:R-:W2:Y:S01]  /*06c0*/  LDC.64 R20, c[0x0][0x620] ;  /* 0x00018800ff147b82 */ /* 0x000ea20000000a00 */
[----:B0-----:R-:W-:-:S04]  /*06d0*/  ISETP.NE.U32.AND P0, PT, R16, RZ, PT ;  /* 0x000000ff1000720c */ /* 0x001fc80003f05070 */
[----:B------:R-:W-:-:S13]  /*06e0*/  ISETP.NE.AND.EX P0, PT, R17, RZ, PT, P0 ;  /* 0x000000ff1100720c */ /* 0x000fda0003f05300 */
[----:B-12---:R-:W-:Y:S05]  /*06f0*/  @!P0 BRA `(.L_x_5) ;  /* 0x0000000000288947 */ /* 0x006fea0003800000 */
[----:B------:R-:W0:Y:S02]  /*0700*/  LDC R5, c[0x0][0x634] ;  /* 0x00018d00ff057b82 */ /* 0x000e240000000800 */
[----:B0-----:R-:W-:-:S05]  /*0710*/  IADD3 R5, P0, R2, R5, RZ ;  /* 0x0000000502057210 */ /* 0x001fca0007f1e0ff */
[----:B------:R-:W-:-:S04]  /*0720*/  IMAD.X R11, RZ, RZ, R3, P0 ;  /* 0x000000ffff0b7224 */ /* 0x000fc800000e0603 */
[----:B------:R-:W-:-:S04]  /*0730*/  IMAD.WIDE.U32 R6, R11, R16, RZ ;  /* 0x000000100b067225 */ /* 0x000fc800078e00ff */
[----:B------:R-:W-:-:S04]  /*0740*/  IMAD.WIDE.U32 R12, P0, R5, R17, R6 ;  /* 0x00000011050c7225 */ /* 0x000fc80007800006 */
[----:B------:R-:W-:-:S04]  /*0750*/  IMAD.WIDE.U32 R6, R5, R16, RZ ;  /* 0x0000001005067225 */ /* 0x000fc800078e00ff */
[----:B------:R-:W-:Y:S01]  /*0760*/  IMAD.X R15, RZ, RZ, RZ, P0 ;  /* 0x000000ffff0f7224 */ /* 0x000fe200000e06ff */
[----:B------:R-:W-:Y:S01]  /*0770*/  IADD3 RZ, P0, R7, R12, RZ ;  /* 0x0000000c07ff7210 */ /* 0x000fe20007f1e0ff */
[----:B------:R-:W-:-:S04]  /*0780*/  IMAD.MOV.U32 R14, RZ, RZ, R13 ;  /* 0x000000ffff0e7224 */ /* 0x000fc800078e000d */
[----:B------:R-:W-:-:S08]  /*0790*/  IMAD.WIDE.U32.X R6, R11, R17, R14, P0 ;  /* 0x000000110b067225 */ /* 0x000fd000000e040e */
.L_x_5:
[--C-:B------:R-:W-:Y:S01]  /*07a0*/  SHF.R.U64 R26, R6, R18, R7.reuse ;  /* 0x00000012061a7219 */ /* 0x100fe20000001207 */
[----:B------:R-:W0:Y:S01]  /*07b0*/  LDC.64 R22, c[0x0][0x640] ;  /* 0x00019000ff167b82 */ /* 0x000e220000000a00 */
[----:B------:R-:W-:Y:S01]  /*07c0*/  I2FP.F32.U32 R5, R8 ;  /* 0x0000000800057245 */ /* 0x000fe20000201000 */
[----:B------:R-:W-:Y:S01]  /*07d0*/  ULDC UR4, c[0x0][0x150] ;  /* 0x0000540000047ab9 */ /* 0x000fe20000000800 */
[----:B------:R-:W-:Y:S02]  /*07e0*/  SHF.R.U32.HI R6, RZ, R18, R7 ;  /* 0x00000012ff067219 */ /* 0x000fe40000011607 */
[----:B------:R-:W-:Y:S01]  /*07f0*/  IADD3 R11, P0, RZ, -R26, RZ ;  /* 0x8000001aff0b7210 */ /* 0x000fe20007f1e0ff */
[----:B------:R-:W-:Y:S01]  /*0800*/  FMUL R5, R5, UR4 ;  /* 0x0000000405057c20 */ /* 0x000fe20008400000 */
[----:B------:R-:W-:Y:S01]  /*0810*/  ULDC UR4, c[0x0][0x154] ;  /* 0x0000550000047ab9 */ /* 0x000fe20000000800 */
[----:B------:R-:W1:Y:S02]  /*0820*/  LDC R14, c[0x0][0x618] ;  /* 0x00018600ff0e7b82 */ /* 0x000e640000000800 */
[----:B------:R-:W-:-:S02]  /*0830*/  IMAD.X R13, RZ, RZ, ~R6, P0 ;  /* 0x000000ffff0d7224 */ /* 0x000fc400000e0e06 */
[----:B------:R-:W2:Y:S01]  /*0840*/  F2I.U32.TRUNC.NTZ R5, R5 ;  /* 0x0000000500057305 */ /* 0x000ea2000020f000 */
[----:B------:R-:W-:-:S03]  /*0850*/  IMAD.WIDE.U32 R6, R11, R20, R2 ;  /* 0x000000140b067225 */ /* 0x000fc600078e0002 */
[----:B------:R-:W3:Y:S01]  /*0860*/  LDC R9, c[0x0][0x144] ;  /* 0x00005100ff097b82 */ /* 0x000ee20000000800 */
[----:B------:R-:W-:-:S04]  /*0870*/  IMAD R12, R13, R20, RZ ;  /* 0x000000140d0c7224 */ /* 0x000fc800078e02ff */
[----:B------:R-:W-:Y:S02]  /*0880*/  IMAD R11, R11, R21, R12 ;  /* 0x000000150b0b7224 */ /* 0x000fe400078e020c */
[----:B------:R-:W-:Y:S01]  /*0890*/  IMAD.MOV.U32 R12, RZ, RZ, 0x1 ;  /* 0x00000001ff0c7424 */ /* 0x000fe200078e00ff */
[----:B------:R-:W4:Y:S01]  /*08a0*/  LDC R18, c[0x0][0x608] ;  /* 0x00018200ff127b82 */ /* 0x000f220000000800 */
[----:B------:R-:W-:Y:S01]  /*08b0*/  IMAD.IADD R11, R7, 0x1, R11 ;  /* 0x00000001070b7824 */ /* 0x000fe200078e020b */
[----:B0-----:R-:W-:Y:S01]  /*08c0*/  ISETP.NE.U32.AND P0, PT, R22, RZ, PT ;  /* 0x000000ff1600720c */ /* 0x001fe20003f05070 */
[----:B--2---:R-:W-:-:S03]  /*08d0*/  IMAD.MOV R7, RZ, RZ, -R5 ;  /* 0x000000ffff077224 */ /* 0x004fc600078e0a05 */
[----:B------:R-:W-:Y:S02]  /*08e0*/  ISETP.NE.AND.EX P0, PT, R23, RZ, PT, P0 ;  /* 0x000000ff1700720c */ /* 0x000fe40003f05300 */
[----:B------:R-:W0:Y:S01]  /*08f0*/  LDC R13, c[0x0][0x658] ;  /* 0x00019600ff0d7b82 */ /* 0x000e220000000800 */
[--C-:B-1----:R-:W-:Y:S02]  /*0900*/  SHF.R.U64 R16, R6, R14, R11.reuse ;  /* 0x0000000e06107219 */ /* 0x102fe4000000120b */
[----:B------:R-:W-:Y:S02]  /*0910*/  I2FP.F32.U32 R6, R10 ;  /* 0x0000000a00067245 */ /* 0x000fe40000201000 */
[----:B------:R-:W-:-:S03]  /*0920*/  SHF.R.U32.HI R11, RZ, R14, R11 ;  /* 0x0000000eff0b7219 */ /* 0x000fc6000001160b */
[----:B------:R-:W1:Y:S01]  /*0930*/  LDC R17, c[0x0][0x148] ;  /* 0x00005200ff117b82 */ /* 0x000e620000000800 */
[----:B---3--:R-:W-:Y:S02]  /*0940*/  IMAD R5, R9, R7, R8 ;  /* 0x0000000709057224 */ /* 0x008fe400078e0208 */
[----:B------:R-:W-:Y:S01]  /*0950*/  FMUL R7, R6, UR4 ;  /* 0x0000000406077c20 */ /* 0x000fe20008400000 */
[----:B------:R-:W-:-:S03]  /*0960*/  IMAD.MOV.U32 R6, RZ, RZ, -0x1 ;  /* 0xffffffffff067424 */ /* 0x000fc600078e00ff */
[----:B------:R2:W3:Y:S01]  /*0970*/  F2I.U32.TRUNC.NTZ R15, R7 ;  /* 0x00000007000f7305 */ /* 0x0004e2000020f000 */
[----:B------:R-:W1:Y:S01]  /*0980*/  LDC R21, c[0x0][0x600] ;  /* 0x00018000ff157b82 */ /* 0x000e620000000800 */
[-CC-:B----4-:R-:W-:Y:S02]  /*0990*/  SHF.R.U64 R27, R16, R18.reuse, R11.reuse ;  /* 0x00000012101b7219 */ /* 0x190fe4000000120b */
[----:B------:R-:W-:-:S05]  /*09a0*/  SHF.R.U32.HI R8, RZ, R18, R11 ;  /* 0x00000012ff087219 */ /* 0x000fca000001160b */
[----:B------:R-:W4:Y:S01]  /*09b0*/  LDC R20, c[0x0][0x648] ;  /* 0x00019200ff147b82 */ /* 0x000f220000000800 */
[-CC-:B0-----:R-:W-:Y:S02]  /*09c0*/  SHF.R.U64 R18, R27, R13.reuse, R8.reuse ;  /* 0x0000000d1b127219 */ /* 0x181fe40000001208 */
[-C--:B------:R-:W-:Y:S02]  /*09d0*/  SHF.L.U32 R6, R6, R13.reuse, RZ ;  /* 0x0000000d06067219 */ /* 0x080fe400000006ff */
[-C--:B------:R-:W-:Y:S02]  /*09e0*/  SHF.R.U32.HI R8, RZ, R13.reuse, R8 ;  /* 0x0000000dff087219 */ /* 0x080fe40000011608 */
[----:B------:R-:W-:Y:S01]  /*09f0*/  LOP3.LUT R14, RZ, R6, RZ, 0x33, !PT ;  /* 0x00000006ff0e7212 */ /* 0x000fe200078e33ff */
[----:B------:R-:W0:Y:S01]  /*0a00*/  LDC R25, c[0x0][0x638] ;  /* 0x00018e00ff197b82 */ /* 0x000e220000000800 */
[----:B------:R-:W-:Y:S01]  /*0a10*/  SHF.L.U32 R11, R12, R13, RZ ;  /* 0x0000000d0c0b7219 */ /* 0x000fe200000006ff */
[----:B------:R-:W-:-:S02]  /*0a20*/  IMAD.MOV.U32 R6, RZ, RZ, R18 ;  /* 0x000000ffff067224 */ /* 0x000fc400078e0012 */
[----:B--2---:R-:W-:-:S04]  /*0a30*/  IMAD.MOV.U32 R7, RZ, RZ, R8 ;  /* 0x000000ffff077224 */ /* 0x004fc800078e0008 */
[----:B------:R-:W2:Y:S01]  /*0a40*/  LDC R24, c[0x0][0x610] ;  /* 0x00018400ff187b82 */ /* 0x000ea20000000800 */
[----:B---3--:R-:W-:Y:S05]  /*0a50*/  @!P0 BRA `(.L_x_6) ;  /* 0x0000000000288947 */ /* 0x008fea0003800000 */
[----:B------:R-:W3:Y:S02]  /*0a60*/  LDC R13, c[0x0][0x64c] ;  /* 0x00019300ff0d7b82 */ /* 0x000ee40000000800 */
[----:B---3--:R-:W-:-:S05]  /*0a70*/  IADD3 R13, P0, R18, R13, RZ ;  /* 0x0000000d120d7210 */ /* 0x008fca0007f1e0ff */
        /* <DEDUP_REMOVED lines=8> */
.L_x_6:
[----:B----4-:R-:W-:Y:S01]  /*0b00*/  SHF.R.U64 R6, R6, R20, R7 ;  /* 0x0000001406067219 */ /* 0x010fe20000001207 */
[----:B-1----:R-:W-:Y:S01]  /*0b10*/  VIADD R7, R21, 0xffffffff ;  /* 0xffffffff15077836 */ /* 0x002fe20000000000 */
[----:B------:R-:W-:Y:S01]  /*0b20*/  LOP3.LUT R14, R27, R14, RZ, 0xc0, !PT ;  /* 0x0000000e1b0e7212 */ /* 0x000fe200078ec0ff */
[----:B------:R-:W-:Y:S02]  /*0b30*/  IMAD.MOV R15, RZ, RZ, -R15 ;  /* 0x000000ffff0f7224 */ /* 0x000fe400078e0a0f */
[----:B------:R-:W-:Y:S01]  /*0b40*/  IMAD.MOV R8, RZ, RZ, -R6 ;  /* 0x000000ffff087224 */ /* 0x000fe200078e0a06 */
[----:B------:R-:W-:Y:S01]  /*0b50*/  LOP3.LUT R7, R16, R7, RZ, 0xc0, !PT ;  /* 0x0000000710077212 */ /* 0x000fe200078ec0ff */
[----:B------:R-:W-:Y:S02]  /*0b60*/  IMAD R14, R11, R6, R14 ;  /* 0x000000060b0e7224 */ /* 0x000fe400078e020e */
[----:B------:R-:W-:Y:S02]  /*0b70*/  @P2 IMAD R5, R17, R15, R10 ;  /* 0x0000000f11052224 */ /* 0x000fe400078e020a */
[----:B0-----:R-:W-:-:S02]  /*0b80*/  IMAD R6, R8, R25, R18 ;  /* 0x0000001908067224 */ /* 0x001fc400078e0212 */
[----:B--2---:R-:W-:Y:S02]  /*0b90*/  IMAD R5, R14, R24, R5 ;  /* 0x000000180e057224 */ /* 0x004fe400078e0205 */
[----:B------:R-:W-:Y:S02]  /*0ba0*/  IMAD R6, R6, R21, R7 ;  /* 0x0000001506067224 */ /* 0x000fe400078e0207 */
[----:B------:R-:W-:-:S03]  /*0bb0*/  IMAD.MOV.U32 R12, RZ, RZ, 0x1 ;  /* 0x00000001ff0c7424 */ /* 0x000fc600078e00ff */
[----:B------:R-:W-:Y:S02]  /*0bc0*/  SEL R7, R6, R5, !P2 ;  /* 0x0000000506077207 */ /* 0x000fe40005000000 */
[----:B------:R-:W-:Y:S01]  /*0bd0*/  SEL R6, R5, R6, !P2 ;  /* 0x0000000605067207 */ /* 0x000fe20005000000 */
[----:B------:R-:W-:-:S07]  /*0be0*/  IMAD.MOV.U32 R5, RZ, RZ, R26 ;  /* 0x000000ffff057224 */ /* 0x000fce00078e001a */
.L_x_4:
[----:B------:R-:W-:-:S08]  /*0bf0*/  NOP ;  /* 0x0000000000007918 */ /* 0x000fd00000000000 */
[----:B------:R-:W0:Y:S02]  /*0c00*/  USETMAXREG.TRY_ALLOC.CTAPOOL UP0, 0xe8 ;  /* 0x000000e8000079c8 */ /* 0x000e240008000600 */
[----:B0-----:R-:W-:-:S13]  /*0c10*/  PLOP3.LUT P0, PT, PT, PT, UP0, 0x80, 0x0 ;  /* 0x000000000000781c */ /* 0x001fda0003f0f008 */
[----:B------:R-:W-:Y:S05]  /*0c20*/  @!P0 BRA `(.L_x_4) ;  /* 0xfffffffc00f08947 */ /* 0x000fea000383ffff */
[----:B------:R-:W-:Y:S01]  /*0c30*/  ULDC.64 UR4, c[0x0][0x598] ;  /* 0x0001660000047ab9 */ /* 0x000fe20000000a00 */
[----:B------:R-:W-:Y:S01]  /*0c40*/  ULDC.64 UR16, c[0x0][0x208] ;  /* 0x0000820000107ab9 */ /* 0x000fe20000000a00 */
[----:B------:R-:W-:-:S04]  /*0c50*/  ISETP.NE.U32.AND P0, PT, RZ, UR4, PT ;  /* 0x00000004ff007c0c */ /* 0x000fc8000bf05070 */
[----:B------:R-:W-:-:S13]  /*0c60*/  ISETP.NE.AND.EX P0, PT, RZ, UR5, PT, P0 ;  /* 0x00000005ff007c0c */ /* 0x000fda000bf05300 */
[----:B------:R-:W-:Y:S05]  /*0c70*/  @!P0 BRA `(.L_x_7) ;  /* 0x00000000001c8947 */ /* 0x000fea0003800000 */
[----:B------:R-:W0:Y:S02]  /*0c80*/  LDC.64 R8, c[0x0][0x598] ;  /* 0x00016600ff087b82 */ /* 0x000e240000000a00 */
[----:B0-----:R-:W2:Y:S02]  /*0c90*/  LDG.E.64 R8, desc[UR16][R8.64] ;  /* 0x0000001008087981 */ /* 0x001ea4000c1e1b00 */
[----:B--2---:R-:W-:-:S04]  /*0ca0*/  ISETP.NE.U32.AND P0, PT, R8, RZ, PT ;  /* 0x000000ff0800720c */ /* 0x004fc80003f05070 */
[----:B------:R-:W-:-:S13]  /*0cb0*/  ISETP.NE.AND.EX P0, PT, R9, RZ, PT, P0 ;  /* 0x000000ff0900720c */ /* 0x000fda0003f05300 */
[----:B------:R-:W-:Y:S05]  /*0cc0*/  @!P0 BRA `(.L_x_7) ;  /* 0x0000000000088947 */ /* 0x000fea0003800000 */
[----:B------:R0:W5:Y:S01]  /*0cd0*/  LD.E R8, desc[UR16][R8.64] ;  /* 0x0000001008087980 */ /* 0x000162000c101900 */
[----:B------:R-:W-:Y:S05]  /*0ce0*/  BRA `(.L_x_8) ;  /* 0x0000000000207947 */ /* 0x000fea0003800000 */
.L_x_7:
[----:B------:R-:W-:Y:S02]  /*0cf0*/  ULDC.64 UR4, c[0x0][0x588] ;  /* 0x0001620000047ab9 */ /* 0x000fe40000000a00 */
[----:B------:R-:W-:-:S04]  /*0d00*/  ISETP.NE.U32.AND P0, PT, RZ, UR4, PT ;  /* 0x00000004ff007c0c */ /* 0x000fc8000bf05070 */
[----:B------:R-:W-:-:S13]  /*0d10*/  ISETP.NE.AND.EX P0, PT, RZ, UR5, PT, P0 ;  /* 0x00000005ff007c0c */ /* 0x000fda000bf05300 */
[----:B------:R-:W-:Y:S05]  /*0d20*/  @!P0 BRA `(.L_x_9) ;  /* 0x00000000000c8947 */ /* 0x000fea0003800000 */
[----:B------:R-:W0:Y:S02]  /*0d30*/  LDC.64 R8, c[0x0][0x588] ;  /* 0x00016200ff087b82 */ /* 0x000e240000000a00 */
[----:B0-----:R1:W5:Y:S01]  /*0d40*/  LDG.E R8, desc[UR16][R8.64] ;  /* 0x0000001008087981 */ /* 0x001362000c1e1900 */
[----:B------:R-:W-:Y:S05]  /*0d50*/  BRA `(.L_x_8) ;  /* 0x0000000000047947 */ /* 0x000fea0003800000 */
.L_x_9:
[----:B------:R-:W2:Y:S02]  /*0d60*/  LDC R8, c[0x0][0x580] ;  /* 0x00016000ff087b82 */ /* 0x000ea40000000800 */
.L_x_8:
[----:B------:R-:W-:Y:S02]  /*0d70*/  ULDC.64 UR4, c[0x0][0x5a0] ;  /* 0x0001680000047ab9 */ /* 0x000fe40000000a00 */
[----:B------:R-:W-:-:S04]  /*0d80*/  ISETP.NE.U32.AND P0, PT, RZ, UR4, PT ;  /* 0x00000004ff007c0c */ /* 0x000fc8000bf05070 */
[----:B------:R-:W-:-:S13]  /*0d90*/  ISETP.NE.AND.EX P0, PT, RZ, UR5, PT, P0 ;  /* 0x00000005ff007c0c */ /* 0x000fda000bf05300 */
[----:B------:R-:W-:Y:S05]  /*0da0*/  @!P0 BRA `(.L_x_10) ;  /* 0x00000000001c8947 */ /* 0x000fea0003800000 */
[----:B------:R-:W3:Y:S02]  /*0db0*/  LDC.64 R10, c[0x0][0x5a0] ;  /* 0x00016800ff0a7b82 */ /* 0x000ee40000000a00 */
[----:B---3--:R-:W3:Y:S02]  /*0dc0*/  LDG.E.64 R10, desc[UR16][R10.64] ;  /* 0x000000100a0a7981 */ /* 0x008ee4000c1e1b00 */
[----:B---3--:R-:W-:-:S04]  /*0dd0*/  ISETP.NE.U32.AND P0, PT, R10, RZ, PT ;  /* 0x000000ff0a00720c */ /* 0x008fc80003f05070 */
[----:B------:R-:W-:-:S13]  /*0de0*/  ISETP.NE.AND.EX P0, PT, R11, RZ, PT, P0 ;  /* 0x000000ff0b00720c */ /* 0x000fda0003f05300 */
[----:B------:R-:W-:Y:S05]  /*0df0*/  @!P0 BRA `(.L_x_10) ;  /* 0x0000000000088947 */ /* 0x000fea0003800000 */
[----:B01----:R0:W5:Y:S01]  /*0e00*/  LD.E R9, desc[UR16][R10.64] ;  /* 0x000000100a097980 */ /* 0x003162000c101900 */
[----:B------:R-:W-:Y:S05]  /*0e10*/  BRA `(.L_x_11) ;  /* 0x0000000000207947 */ /* 0x000fea0003800000 */
.L_x_10:
[----:B------:R-:W-:Y:S02]  /*0e20*/  ULDC.64 UR4, c[0x0][0x590] ;  /* 0x0001640000047ab9 */ /* 0x000fe40000000a00 */
[----:B------:R-:W-:-:S04]  /*0e30*/  ISETP.NE.U32.AND P0, PT, RZ, UR4, PT ;  /* 0x00000004ff007c0c */ /* 0x000fc8000bf05070 */
[----:B------:R-:W-:-:S13]  /*0e40*/  ISETP.NE.AND.EX P0, PT, RZ, UR5, PT, P0 ;  /* 0x00000005ff007c0c */ /* 0x000fda000bf05300 */
[----:B------:R-:W-:Y:S05]  /*0e50*/  @!P0 BRA `(.L_x_12) ;  /* 0x00000000000c8947 */ /* 0x000fea0003800000 */
[----:B------:R-:W0:Y:S02]  /*0e60*/  LDC.64 R10, c[0x0][0x590] ;  /* 0x00016400ff0a7b82 */ /* 0x000e240000000a00 */
[----:B01----:R1:W5:Y:S01]  /*0e70*/  LDG.E R9, desc[UR16][R10.64] ;  /* 0x000000100a097981 */ /* 0x003362000c1e1900 */
[----:B------:R-:W-:Y:S05]  /*0e80*/  BRA `(.L_x_11) ;  /* 0x0000000000047947 */ /* 0x000fea0003800000 */
.L_x_12:
[----:B01----:R-:W3:Y:S02]  /*0e90*/  LDC R9, c[0x0][0x584] ;  /* 0x00016100ff097b82 */ /* 0x003ee40000000800 */
.L_x_11:
[----:B------:R-:W-:-:S13]  /*0ea0*/  LOP3.LUT P0, RZ, R12, 0xff, RZ, 0xc0, !PT ;  /* 0x000000ff0cff7812 */ /* 0x000fda000780c0ff */
[----:B------:R-:W-:Y:S05]  /*0eb0*/  @!P0 EXIT ;  /* 0x000000000000894d */ /* 0x000fea0003800000 */
[----:B------:R-:W-:Y:S01]  /*0ec0*/  ULDC UR4, c[0x0][0x28c] ;  /* 0x0000a30000047ab9 */ /* 0x000fe20000000800 */
[----:B------:R-:W-:Y:S01]  /*0ed0*/  LOP3.LUT R138, R4, 0x1, RZ, 0xfc, !PT ;  /* 0x00000001048a7812 */ /* 0x000fe200078efcff */
[----:B------:R-:W-:-:S04]  /*0ee0*/  UIADD3 UR4, UR4, 0x7f, URZ ;  /* 0x0000007f04047890 */ /* 0x000fc8000fffe03f */
[----:B------:R-:W-:-:S04]  /*0ef0*/  USHF.R.S32.HI UR5, URZ, 0x1f, UR4 ;  /* 0x0000001f3f057899 */ /* 0x000fc80008011404 */
[----:B------:R-:W-:-:S03]  /*0f00*/  ULEA.HI UR5, UR5, UR4, URZ, 0x7 ;  /* 0x0000000405057291 */ /* 0x000fc6000f8f383f */
[----:B------:R-:W-:Y:S01]  /*0f10*/  UMOV UR4, URZ ;  /* 0x0000003f00047c82 */ /* 0x000fe20008000000 */
[----:B------:R-:W-:-:S03]  /*0f20*/  USHF.R.S32.HI UR9, URZ, 0x7, UR5 ;  /* 0x000000073f097899 */ /* 0x000fc60008011405 */
[----:B------:R-:W-:-:S09]  /*0f30*/  UMOV UR5, URZ ;  /* 0x0000003f00057c82 */ /* 0x000fd20008000000 */
.L_x_165:
[----:B01----:R-:W-:Y:S01]  /*0f40*/  LOP3.LUT R10, R0, 0x80, RZ, 0xc0, !PT ;  /* 0x00000080000a7812 */ /* 0x003fe200078ec0ff */
[----:B------:R-:W0:Y:S01]  /*0f50*/  S2UR UR13, SR_CgaCtaId ;  /* 0x00000000000d79c3 */ /* 0x000e220000008800 */
[----:B------:R-:W-:Y:S01]  /*0f60*/  UMOV UR12, 0x400 ;  /* 0x00000400000c7882 */ /* 0x000fe20000000000 */
[----:B------:R-:W-:Y:S01]  /*0f70*/  UMOV UR6, URZ ;  /* 0x0000003f00067c82 */ /* 0x000fe20008000000 */
[----:B------:R-:W-:Y:S01]  /*0f80*/  SHF.R.U32.HI R10, RZ, 0x7, R10 ;  /* 0x00000007ff0a7819 */ /* 0x000fe2000001160a */
[----:B------:R-:W-:Y:S01]  /*0f90*/  UMOV UR7, URZ ;  /* 0x0000003f00077c82 */ /* 0x000fe20008000000 */
[----:B------:R-:W-:Y:S01]  /*0fa0*/  UMOV UR18, UR5 ;  /* 0x0000000500127c82 */ /* 0x000fe20008000000 */
[----:B------:R-:W-:Y:S02]  /*0fb0*/  CS2R R14, SRZ ;  /* 0x00000000000e7805 */ /* 0x000fe4000001ff00 */
[----:B------:R-:W-:Y:S01]  /*0fc0*/  CS2R R12, SRZ ;  /* 0x00000000000c7805 */ /* 0x000fe2000001ff00 */
[----:B------:R-:W1:Y:S01]  /*0fd0*/  LDC R11, c[0x0][0x28c] ;  /* 0x0000a300ff0b7b82 */ /* 0x000e620000000800 */
[----:B------:R-:W4:Y:S01]  /*0fe0*/  SHFL.IDX PT, R10, R10, RZ, 0x1f ;  /* 0x00001fff0a0a7589 */ /* 0x000f2200000e0000 */
[----:B------:R-:W-:-:S02]  /*0ff0*/  CS2R R16, SRZ ;  /* 0x0000000000107805 */ /* 0x000fc4000001ff00 */
[----:B------:R-:W-:Y:S02]  /*1000*/  CS2R R18, SRZ ;  /* 0x0000000000127805 */ /* 0x000fe4000001ff00 */
[----:B------:R-:W-:Y:S02]  /*1010*/  CS2R R20, SRZ ;  /* 0x0000000000147805 */ /* 0x000fe4000001ff00 */
[----:B------:R-:W-:Y:S02]  /*1020*/  CS2R R22, SRZ ;  /* 0x0000000000167805 */ /* 0x000fe4000001ff00 */
[----:B------:R-:W-:Y:S02]  /*1030*/  CS2R R88, SRZ ;  /* 0x0000000000587805 */ /* 0x000fe4000001ff00 */
[----:B------:R-:W-:Y:S02]  /*1040*/  CS2R R90, SRZ ;  /* 0x00000000005a7805 */ /* 0x000fe4000001ff00 */
        /* <DEDUP_REMOVED lines=16> */
[----:B-1----:R-:W-:Y:S02]  /*1150*/  ISETP.GE.AND P0, PT, R11, 0x1, PT ;  /* 0x000000010b00780c */ /* 0x002fe40003f06270 */
[----:B------:R-:W-:Y:S02]  /*1160*/  CS2R R124, SRZ ;  /* 0x00000000007c7805 */ /* 0x000fe4000001ff00 */
[----:B----4-:R-:W-:-:S02]  /*1170*/  R2UR UR8, R10 ;  /* 0x000000000a0872ca */ /* 0x010fc400000e0000 */
[----:B------:R-:W-:Y:S02]  /*1180*/  CS2R R126, SRZ ;  /* 0x00000000007e7805 */ /* 0x000fe4000001ff00 */
[----:B------:R-:W-:Y:S02]  /*1190*/  CS2R R128, SRZ ;  /* 0x0000000000807805 */ /* 0x000fe4000001ff00 */
[----:B------:R-:W-:Y:S02]  /*11a0*/  CS2R R130, SRZ ;  /* 0x0000000000827805 */ /* 0x000fe4000001ff00 */
[----:B------:R-:W-:Y:S02]  /*11b0*/  CS2R R132, SRZ ;  /* 0x0000000000847805 */ /* 0x000fe4000001ff00 */
[----:B------:R-:W-:Y:S02]  /*11c0*/  CS2R R134, SRZ ;  /* 0x0000000000867805 */ /* 0x000fe4000001ff00 */
[----:B------:R-:W-:Y:S01]  /*11d0*/  CS2R R136, SRZ ;  /* 0x0000000000887805 */ /* 0x000fe2000001ff00 */
[----:B------:R-:W-:Y:S01]  /*11e0*/  IMAD.MOV.U32 R139, RZ, RZ, RZ ;  /* 0x000000ffff8b7224 */ /* 0x000fe200078e00ff */
[----:B------:R-:W-:Y:S01]  /*11f0*/  CS2R R24, SRZ ;  /* 0x0000000000187805 */ /* 0x000fe2000001ff00 */
[----:B------:R-:W-:Y:S01]  /*1200*/  IMAD.MOV.U32 R141, RZ, RZ, RZ ;  /* 0x000000ffff8d7224 */ /* 0x000fe200078e00ff */
[----:B---3--:R-:W-:Y:S01]  /*1210*/  CS2R R26, SRZ ;  /* 0x00000000001a7805 */ /* 0x008fe2000001ff00 */
[----:B------:R-:W-:Y:S01]  /*1220*/  IMAD.U32 R142, RZ, RZ, UR4 ;  /* 0x00000004ff8e7e24 */ /* 0x000fe2000f8e00ff */
[----:B------:R-:W-:Y:S01]  /*1230*/  CS2R R28, SRZ ;  /* 0x00000000001c7805 */ /* 0x000fe2000001ff00 */
[----:B------:R-:W-:Y:S01]  /*1240*/  ULEA.HI UR10, UR8, UR8, URZ, 0x1 ;  /* 0x00000008080a7291 */ /* 0x000fe2000f8f083f */
[----:B------:R-:W-:-:S02]  /*1250*/  CS2R R30, SRZ ;  /* 0x00000000001e7805 */ /* 0x000fc4000001ff00 */
[----:B------:R-:W-:Y:S02]  /*1260*/  CS2R R32, SRZ ;  /* 0x0000000000207805 */ /* 0x000fe4000001ff00 */
[----:B------:R-:W-:Y:S01]  /*1270*/  CS2R R34, SRZ ;  /* 0x0000000000227805 */ /* 0x000fe2000001ff00 */
[----:B------:R-:W-:Y:S01]  /*1280*/  ULOP3.LUT UR11, UR10, 0x7fffe, URZ, 0xc0, !UPT ;  /* 0x0007fffe0a0b7892 */ /* 0x000fe2000f8ec03f */
[----:B------:R-:W-:Y:S01]  /*1290*/  CS2R R36, SRZ ;  /* 0x0000000000247805 */ /* 0x000fe2000001ff00 */
[----:B0-----:R-:W-:Y:S01]  /*12a0*/  ULEA UR10, UR13, UR12, 0x18 ;  /* 0x0000000c0d0a7291 */ /* 0x001fe2000f8ec03f */
[----:B------:R-:W-:Y:S01]  /*12b0*/  CS2R R38, SRZ ;  /* 0x0000000000267805 */ /* 0x000fe2000001ff00 */
[----:B------:R-:W-:Y:S01]  /*12c0*/  UIADD3 UR11, UR8, -UR11, URZ ;  /* 0x8000000b080b7290 */ /* 0x000fe2000fffe03f */
[----:B------:R-:W-:Y:S02]  /*12d0*/  CS2R R40, SRZ ;  /* 0x0000000000287805 */ /* 0x000fe4000001ff00 */
[----:B------:R-:W-:Y:S01]  /*12e0*/  CS2R R42, SRZ ;  /* 0x00000000002a7805 */ /* 0x000fe2000001ff00 */
[----:B------:R-:W-:Y:S01]  /*12f0*/  UMOV UR8, URZ ;  /* 0x0000003f00087c82 */ /* 0x000fe20008000000 */
[----:B------:R-:W-:Y:S01]  /*1300*/  ULEA UR11, UR11, UR10, 0xd ;  /* 0x0000000a0b0b7291 */ /* 0x000fe2000f8e683f */
[----:B------:R-:W-:-:S02]  /*1310*/  CS2R R44, SRZ ;  /* 0x00000000002c7805 */ /* 0x000fc4000001ff00 */
[----:B------:R-:W-:Y:S02]  /*1320*/  CS2R R46, SRZ ;  /* 0x00000000002e7805 */ /* 0x000fe4000001ff00 */
[----:B------:R-:W-:Y:S01]  /*1330*/  CS2R R48, SRZ ;  /* 0x0000000000307805 */ /* 0x000fe2000001ff00 */
[----:B------:R-:W-:Y:S01]  /*1340*/  UIADD3 UR11, UR11, 0x100, URZ ;  /* 0x000001000b0b7890 */ /* 0x000fe2000fffe03f */
[----:B------:R-:W-:Y:S02]  /*1350*/  CS2R R50, SRZ ;  /* 0x0000000000327805 */ /* 0x000fe4000001ff00 */
[----:B------:R-:W-:Y:S02]  /*1360*/  CS2R R52, SRZ ;  /* 0x0000000000347805 */ /* 0x000fe4000001ff00 */
[----:B------:R-:W-:Y:S01]  /*1370*/  CS2R R54, SRZ ;  /* 0x0000000000367805 */ /* 0x000fe2000001ff00 */
[----:B------:R-:W-:Y:S01]  /*1380*/  USHF.R.U32.HI UR11, URZ, 0x4, UR11 ;  /* 0x000000043f0b7899 */ /* 0x000fe2000801160b */
[----:B------:R-:W-:-:S02]  /*1390*/  CS2R R56, SRZ ;  /* 0x0000000000387805 */ /* 0x000fc4000001ff00 */
[----:B------:R-:W-:Y:S02]  /*13a0*/  CS2R R58, SRZ ;  /* 0x00000000003a7805 */ /* 0x000fe4000001ff00 */
[----:B------:R-:W-:Y:S01]  /*13b0*/  CS2R R60, SRZ ;  /* 0x00000000003c7805 */ /* 0x000fe2000001ff00 */
[----:B------:R-:W-:Y:S01]  /*13c0*/  ULOP3.LUT UR11, UR11, 0x3fff, URZ, 0xc0, !UPT ;  /* 0x00003fff0b0b7892 */ /* 0x000fe2000f8ec03f */
        /* <DEDUP_REMOVED lines=12> */
[----:B------:R-:W-:Y:S01]  /*1490*/  CS2R R86, SRZ ;  /* 0x0000000000567805 */ /* 0x000fe2000001ff00 */
[----:B------:R-:W-:Y:S06]  /*14a0*/  @!P0 BRA `(.L_x_13) ;  /* 0x0000000800608947 */ /* 0x000fec0003800000 */
[----:B------:R-:W-:-:S13]  /*14b0*/  ISETP.NE.AND P1, PT, R138, 0x3, PT ;  /* 0x000000038a00780c */ /* 0x000fda0003f25270 */
[----:B------:R-:W-:Y:S05]  /*14c0*/  @!P1 BRA `(.L_x_14) ;  /* 0x0000000000049947 */ /* 0x000fea0003800000 */
[----:B------:R-:W-:Y:S01]  /*14d0*/  BPT.TRAP 0x1 ;  /* 0x000000040000795c */ /* 0x000fe20000300000 */
.L_x_14:
[----:B------:R-:W-:Y:S01]  /*14e0*/  ULEA UR6, UR5, UR10, 0x3 ;  /* 0x0000000a05067291 */ /* 0x000fe2000f8e183f */
[----:B------:R-:W-:-:S05]  /*14f0*/  IMAD.U32 R10, RZ, RZ, UR4 ;  /* 0x00000004ff0a7e24 */ /* 0x000fca000f8e00ff */
[----:B------:R-:W-:-:S04]  /*1500*/  SHF.L.U32 R10, R10, 0x1f, RZ ;  /* 0x0000001f0a0a7819 */ /* 0x000fc800000006ff */
[----:B------:R0:W1:Y:S01]  /*1510*/  SYNCS.PHASECHK.TRANS64.TRYWAIT P0, [UR6], R10 ;  /* 0x0000000aff0075a7 */ /* 0x0000620008000146 */
[----:B------:R-:W-:Y:S05]  /*1520*/  @!P1 BRA `(.L_x_15) ;  /* 0x0000000000049947 */ /* 0x000fea0003800000 */
[----:B------:R-:W-:Y:S01]  /*1530*/  BPT.TRAP 0x1 ;  /* 0x000000040000795c */ /* 0x000fe20000300000 */
.L_x_15:
[----:B-1----:R-:W-:Y:S05]  /*1540*/  @P0 BRA `(.L_x_16) ;  /* 0x0000000000080947 */ /* 0x002fea0003800000 */
[----:B------:R-:W1:Y:S02]  /*1550*/  SYNCS.PHASECHK.TRANS64.TRYWAIT P0, [UR6], R10 ;  /* 0x0000000aff0075a7 */ /* 0x000e640008000146 */
[----:B-1----:R-:W-:Y:S05]  /*1560*/  @!P0 BRA `(.L_x_17) ;  /* 0x0000007c00808947 */ /* 0x002fea0003800000 */
.L_x_16:
[----:B------:R-:W-:Y:S01]  /*1570*/  UIADD3 UR6, UR10, 0x14100, URZ ;  /* 0x000141000a067890 */ /* 0x000fe2000fffe03f */
[----:B------:R-:W-:Y:S01]  /*1580*/  WARPGROUP.ARRIVE ;  /* 0x00000000000079c5 */ /* 0x000fe20000000000 */
[----:B------:R-:W-:Y:S01]  /*1590*/  ULOP3.LUT UR8, UR11, 0x10000, URZ, 0xfc, !UPT ;  /* 0x000100000b087892 */ /* 0x000fe2000f8efc3f */
[----:B------:R-:W-:Y:S01]  /*15a0*/  CS2R R14, SRZ ;  /* 0x00000000000e7805 */ /* 0x000fe2000001ff00 */
[----:B------:R-:W-:Y:S01]  /*15b0*/  USHF.R.U32.HI UR6, URZ, 0x4, UR6 ;  /* 0x000000043f067899 */ /* 0x000fe20008011606 */
[----:B------:R-:W-:Y:S01]  /*15c0*/  CS2R R12, SRZ ;  /* 0x00000000000c7805 */ /* 0x000fe2000001ff00 */
[----:B------:R-:W-:Y:S01]  /*15d0*/  UMOV UR13, 0x40000040 ;  /* 0x40000040000d7882 */ /* 0x000fe20000000000 */
[----:B------:R-:W-:Y:S01]  /*15e0*/  UMOV UR15, 0x40000040 ;  /* 0x40000040000f7882 */ /* 0x000fe20000000000 */
[----:B------:R-:W-:Y:S01]  /*15f0*/  ULOP3.LUT UR6, UR6, 0x3fff, URZ, 0xc0, !UPT ;  /* 0x00003fff06067892 */ /* 0x000fe2000f8ec03f */
[----:B------:R-:W-:Y:S02]  /*1600*/  CS2R R16, SRZ ;  /* 0x0000000000107805 */ /* 0x000fe4000001ff00 */
[----:B------:R-:W-:-:S02]  /*1610*/  CS2R R18, SRZ ;  /* 0x0000000000127805 */ /* 0x000fc4000001ff00 */
[----:B------:R-:W-:Y:S01]  /*1620*/  CS2R R20, SRZ ;  /* 0x0000000000147805 */ /* 0x000fe2000001ff00 */
[----:B------:R-:W-:Y:S01]  /*1630*/  ULOP3.LUT UR7, UR6, 0x10000, URZ, 0xfc, !UPT ;  /* 0x0001000006077892 */ /* 0x000fe2000f8efc3f */
[----:B------:R-:W-:Y:S01]  /*1640*/  CS2R R22, SRZ ;  /* 0x0000000000167805 */ /* 0x000fe2000001ff00 */
[----:B------:R-:W-:Y:S01]  /*1650*/  ULEA UR6, UR5, UR8, 0xa ;  /* 0x0000000805067291 */ /* 0x000fe2000f8e503f */
[----:B------:R-:W-:Y:S01]  /*1660*/  CS2R R88, SRZ ;  /* 0x0000000000587805 */ /* 0x000fe2000001ff00 */
[----:B------:R-:W-:Y:S01]  /*1670*/  ULEA UR7, UR5, UR7, 0xa ;  /* 0x0000000705077291 */ /* 0x000fe2000f8e503f */
[----:B------:R-:W-:Y:S02]  /*1680*/  CS2R R90, SRZ ;  /* 0x00000000005a7805 */ /* 0x000fe4000001ff00 */
[----:B------:R-:W-:Y:S02]  /*1690*/  CS2R R92, SRZ ;  /* 0x00000000005c7805 */ /* 0x000fe4000001ff00 */
[----:B------:R-:W-:-:S02]  /*16a0*/  CS2R R94, SRZ ;  /* 0x00000000005e7805 */ /* 0x000fc4000001ff00 */
[----:B------:R-:W-:Y:S01]  /*16b0*/  CS2R R96, SRZ ;  /* 0x0000000000607805 */ /* 0x000fe2000001ff00 */
[----:B------:R-:W-:Y:S01]  /*16c0*/  UMOV UR12, UR6 ;  /* 0x00000006000c7c82 */ /* 0x000fe20008000000 */
[----:B------:R-:W-:Y:S01]  /*16d0*/  CS2R R98, SRZ ;  /* 0x0000000000627805 */ /* 0x000fe2000001ff00 */
[----:B------:R-:W-:Y:S01]  /*16e0*/  UMOV UR14, UR7 ;  /* 0x00000007000e7c82 */ /* 0x000fe20008000000 */
[----:B------:R-:W-:Y:S01]  /*16f0*/  CS2R R100, SRZ ;  /* 0x0000000000647805 */ /* 0x000fe2000001ff00 */
[----:B------:R-:W-:Y:S01]  /*1700*/  QGMMA.64x128x32.F32.E5M2.E5M2 R24, gdesc[UR12], RZ, !UPT ;  /* 0x01e000000c1879f3 */ /* 0x000fe2000c7038ff */
[----:B------:R-:W-:Y:S01]  /*1710*/  UIADD3 UR12, UR6, 0x2, URZ ;  /* 0x00000002060c7890 */ /* 0x000fe2000fffe03f */
[----:B------:R-:W-:Y:S01]  /*1720*/  CS2R R102, SRZ ;  /* 0x0000000000667805 */ /* 0x000fe2000001ff00 */
[----:B------:R-:W-:Y:S01]  /*1730*/  UIADD3 UR14, UR7, 0x2, URZ ;  /* 0x00000002070e7890 */ /* 0x000fe2000fffe03f */
[----:B------:R-:W-:Y:S01]  /*1740*/  CS2R R104, SRZ ;  /* 0x0000000000687805 */ /* 0x000fe2000001ff00 */
[----:B------:R-:W-:Y:S01]  /*1750*/  UMOV UR13, 0x40000040 ;  /* 0x40000040000d7882 */ /* 0x000fe20000000000 */
[----:B------:R-:W-:Y:S01]  /*1760*/  UMOV UR15, 0x40000040 ;  /* 0x40000040000f7882 */ /* 0x000fe20000000000 */
        /* <DEDUP_REMOVED lines=16> */
[----:B------:R-:W-:Y:S02]  /*1870*/  IMAD.MOV.U32 R139, RZ, RZ, RZ ;  /* 0x000000ffff8b7224 */ /* 0x000fe400078e00ff */
[----:B------:R-:W-:Y:S01]  /*1880*/  IMAD.MOV.U32 R141, RZ, RZ, RZ ;  /* 0x000000ffff8d7224 */ /* 0x000fe200078e00ff */
[----:B------:R-:W-:Y:S01]  /*1890*/  QGMMA.64x128x32.F32.E5M2.E5M2 R24, gdesc[UR12], R24 ;  /* 0x01e000000c1879f3 */ /* 0x000fe20008703818 */
[----:B------:R-:W-:Y:S02]  /*18a0*/  UIADD3 UR12, UR6, 0x4, URZ ;  /* 0x00000004060c7890 */ /* 0x000fe4000fffe03f */
[----:B------:R-:W-:Y:S01]  /*18b0*/  UIADD3 UR14, UR7, 0x4, URZ ;  /* 0x00000004070e7890 */ /* 0x000fe2000fffe03f */
[----:B------:R-:W-:Y:S01]  /*18c0*/  UMOV UR13, 0x40000040 ;  /* 0x40000040000d7882 */ /* 0x000fe20000000000 */
[----:B------:R-:W-:-:S07]  /*18d0*/  UMOV UR15, 0x40000040 ;  /* 0x40000040000f7882 */ /* 0x000fce0000000000 */
[----:B------:R-:W-:Y:S01]  /*18e0*/  QGMMA.64x128x32.F32.E5M2.E5M2 R24, gdesc[UR12], R24 ;  /* 0x01e000000c1879f3 */ /* 0x000fe20008703818 */
[----:B------:R-:W-:Y:S02]  /*18f0*/  UIADD3 UR14, UR7, 0x6, URZ ;  /* 0x00000006070e7890 */ /* 0x000fe4000fffe03f */
[----:B------:R-:W-:Y:S01]  /*1900*/  UIADD3 UR12, UR6, 0x6, URZ ;  /* 0x00000006060c7890 */ /* 0x000fe2000fffe03f */
[----:B------:R-:W-:Y:S01]  /*1910*/  ULDC UR7, c[0x0][0x50c] ;  /* 0x0001430000077ab9 */ /* 0x000fe20000000800 */
[----:B------:R-:W-:Y:S01]  /*1920*/  UMOV UR13, 0x40000040 ;  /* 0x40000040000d7882 */ /* 0x000fe20000000000 */
[----:B------:R-:W-:Y:S01]  /*1930*/  UISETP.NE.AND UP0, UPT, UR7, 0x4, UPT ;  /* 0x000000040700788c */ /* 0x000fe2000bf05270 */
[----:B------:R-:W-:Y:S01]  /*1940*/  UMOV UR15, 0x40000040 ;  /* 0x40000040000f7882 */ /* 0x000fe20000000000 */
[----:B------:R-:W-:Y:S02]  /*1950*/  UMOV UR6, 0x4 ;  /* 0x0000000400067882 */ /* 0x000fe40000000000 */
[----:B------:R-:W-:-:S06]  /*1960*/  USEL UR7, URZ, 0x1, UP0 ;  /* 0x000000013f077887 */ /* 0x000fcc0008000000 */
[----:B------:R-:W-:Y:S01]  /*1970*/  ISETP.NE.AND P0, PT, RZ, UR7, PT ;  /* 0x00000007ff007c0c */ /* 0x000fe2000bf05270 */
[----:B------:R-:W-:-:S12]  /*1980*/  QGMMA.64x128x32.F32.E5M2.E5M2 R24, gdesc[UR12], R24, gsb0 ;  /* 0x01e000000c1879f3 */ /* 0x000fd80008003818 */
[----:B------:R-:W-:Y:S05]  /*1990*/  @!P0 BRA `(.L_x_18) ;  /* 0x0000000400088947 */ /* 0x000fea0003800000 */
[----:B------:R-:W-:Y:S02]  /*19a0*/  WARPGROUP.DEPBAR.LE gsb0, 0x0 ;  /* 0x00008000000079c5 */ /* 0x000fe40000010000 */
[----:B------:R-:W-:-:S01]  /*19b0*/  FADD R141, RZ, R24 ;  /* 0x00000018ff8d7221 */ /* 0x000fc20000000000 */
[----:B------:R-:W-:Y:S01]  /*19c0*/  FADD R136, RZ, R25 ;  /* 0x00000019ff887221 */ /* 0x000fe20000000000 */
        /* <DEDUP_REMOVED lines=62> */
[----:B------:R-:W-:-:S06]  /*1db0*/  UMOV UR6, URZ ;  /* 0x0000003f00067c82 */ /* 0x000fcc0008000000 */
.L_x_18:
[----:B------:R-:W-:-:S04]  /*1dc0*/  UIADD3 UR18, UR5, 0x1, URZ ;  /* 0x0000000105127890 */ /* 0x000fc8000fffe03f */
[----:B------:R-:W-:-:S04]  /*1dd0*/  UISETP.NE.AND UP0, UPT, UR18, 0x5, UPT ;  /* 0x000000051200788c */ /* 0x000fc8000bf05270 */
[----:B------:R-:W-:Y:S02]  /*1de0*/  USEL UR8, URZ, 0x1, UP0 ;  /* 0x000000013f087887 */ /* 0x000fe40008000000 */
[----:B------:R-:W-:Y:S02]  /*1df0*/  USEL UR18, UR18, URZ, UP0 ;  /* 0x0000003f12127287 */ /* 0x000fe40008000000 */
[----:B------:R-:W-:-:S06]  /*1e00*/  ULOP3.LUT UR8, UR4, UR8, URZ, 0x3c, !UPT ;  /* 0x0000000804087292 */ /* 0x000fcc000f8e3c3f */
[----:B------:R-:W-:Y:S01]  /*1e10*/  IMAD.U32 R142, RZ, RZ, UR8 ;  /* 0x00000008ff8e7e24 */ /* 0x000fe2000f8e00ff */
[----:B------:R-:W-:-:S06]  /*1e20*/  UMOV UR8, 0x1 ;  /* 0x0000000100087882 */ /* 0x000fcc0000000000 */
.L_x_13:
[----:B------:R-:W-:-:S04]  /*1e30*/  UISETP.LT.AND UP0, UPT, UR9, 0x1, UPT ;  /* 0x000000010900788c */ /* 0x000fc8000bf01270 */
[----:B------:R-:W-:-:S04]  /*1e40*/  USEL UR12, UR9, 0x1, UP0 ;  /* 0x00000001090c7887 */ /* 0x000fc80008000000 */
[----:B------:R-:W-:-:S04]  /*1e50*/  UIADD3 UR12, UR9, -UR12, URZ ;  /* 0x8000000c090c7290 */ /* 0x000fc8000fffe03f */
[----:B------:R-:W-:-:S06]  /*1e60*/  UISETP.GE.AND UP0, UPT, UR12, 0x1, UPT ;  /* 0x000000010c00788c */ /* 0x000fcc000bf06270 */
[----:B------:R-:W-:-:S13]  /*1e70*/  PLOP3.LUT P0, PT, PT, PT, UP0, 0x80, 0x0 ;  /* 0x000000000000781c */ /* 0x000fda0003f0f008 */
[----:B------:R-:W-:Y:S05]  /*1e80*/  @!P0 BRA `(.L_x_19) ;  /* 0x0000000800348947 */ /* 0x000fea0003800000 */
[----:B01----:R-:W-:Y:S01]  /*1e90*/  IMAD.U32 R10, RZ, RZ, UR12 ;  /* 0x0000000cff0a7e24 */ /* 0x003fe2000f8e00ff */
[----:B------:R-:W-:Y:S01]  /*1ea0*/  UMOV UR19, UR5 ;  /* 0x0000000500137c82 */ /* 0x000fe20008000000 */
[----:B------:R-:W-:-:S05]  /*1eb0*/  ULDC UR20, c[0x0][0x50c] ;  /* 0x0001430000147ab9 */ /* 0x000fca0000000800 */
.L_x_27:
[----:B------:R-:W-:-:S13]  /*1ec0*/  ISETP.NE.AND P1, PT, R138, 0x3, PT ;  /* 0x000000038a00780c */ /* 0x000fda0003f25270 */
[----:B01----:R-:W-:Y:S05]  /*1ed0*/  @!P1 BRA `(.L_x_20) ;  /* 0x0000000000049947 */ /* 0x003fea0003800000 */
[----:B------:R-:W-:Y:S01]  /*1ee0*/  BPT.TRAP 0x1 ;  /* 0x000000040000795c */ /* 0x000fe20000300000 */
.L_x_20:
[----:B------:R-:W0:Y:S01]  /*1ef0*/  S2UR UR12, SR_CgaCtaId ;  /* 0x00000000000c79c3 */ /* 0x000e220000008800 */
[----:B------:R-:W-:Y:S01]  /*1f00*/  UMOV UR10, 0x400 ;  /* 0x00000400000a7882 */ /* 0x000fe20000000000 */
[----:B------:R-:W-:Y:S01]  /*1f10*/  SHF.L.U32 R11, R142, 0x1f, RZ ;  /* 0x0000001f8e0b7819 */ /* 0x000fe200000006ff */
[----:B0-----:R-:W-:-:S04]  /*1f20*/  ULEA UR10, UR12, UR10, 0x18 ;  /* 0x0000000a0c0a7291 */ /* 0x001fc8000f8ec03f */
[----:B------:R-:W-:-:S09]  /*1f30*/  ULEA UR12, UR18, UR10, 0x3 ;  /* 0x0000000a120c7291 */ /* 0x000fd2000f8e183f */
[----:B------:R0:W1:Y:S01]  /*1f40*/  SYNCS.PHASECHK.TRANS64.TRYWAIT P0, [UR12], R11 ;  /* 0x0000000bff0075a7 */ /* 0x000062000800014c */
[----:B------:R-:W-:Y:S05]  /*1f50*/  @!P1 BRA `(.L_x_21) ;  /* 0x0000000000049947 */ /* 0x000fea0003800000 */
[----:B------:R-:W-:Y:S01]  /*1f60*/  BPT.TRAP 0x1 ;  /* 0x000000040000795c */ /* 0x000fe20000300000 */
.L_x_21:
[----:B-1----:R-:W-:Y:S05]  /*1f70*/  @P0 BRA `(.L_x_22) ;  /* 0x0000000000080947 */ /* 0x002fea0003800000 */
[----:B------:R-:W1:Y:S02]  /*1f80*/  SYNCS.PHASECHK.TRANS64.TRYWAIT P0, [UR12], R11 ;  /* 0x0000000bff0075a7 */ /* 0x000e64000800014c */
[----:B-1----:R-:W-:Y:S05]  /*1f90*/  @!P0 BRA `(.L_x_23) ;  /* 0x00000074000c8947 */ /* 0x002fea0003800000 */
.L_x_22:
[----:B------:R-:W-:Y:S01]  /*1fa0*/  UIADD3 UR12, UR10, 0x14100, URZ ;  /* 0x000141000a0c7890 */ /* 0x000fe2000fffe03f */
[----:B------:R-:W-:Y:S01]  /*1fb0*/  WARPGROUP.ARRIVE ;  /* 0x00000000000079c5 */ /* 0x000fe20000000000 */
[----:B------:R-:W-:Y:S02]  /*1fc0*/  UISETP.NE.AND UP0, UPT, UR7, URZ, UPT ;  /* 0x0000003f0700728c */ /* 0x000fe4000bf05270 */
[----:B------:R-:W-:Y:S02]  /*1fd0*/  USHF.R.U32.HI UR12, URZ, 0x4, UR12 ;  /* 0x000000043f0c7899 */ /* 0x000fe4000801160c */
[----:B------:R-:W-:Y:S02]  /*1fe0*/  USEL UR8, UR8, URZ, !UP0 ;  /* 0x0000003f08087287 */ /* 0x000fe4000c000000 */
[----:B------:R-:W-:Y:S02]  /*1ff0*/  ULOP3.LUT UR12, UR12, 0x3fff, URZ, 0xc0, !UPT ;  /* 0x00003fff0c0c7892 */ /* 0x000fe4000f8ec03f */
[----:B------:R-:W-:-:S02]  /*2000*/  UISETP.NE.U32.AND UP0, UPT, UR8, URZ, UPT ;  /* 0x0000003f0800728c */ /* 0x000fc4000bf05070 */
[----:B------:R-:W-:Y:S02]  /*2010*/  ULOP3.LUT UR7, UR11, 0x10000, URZ, 0xfc, !UPT ;  /* 0x000100000b077892 */ /* 0x000fe4000f8efc3f */
[----:B------:R-:W-:Y:S02]  /*2020*/  ULOP3.LUT UR8, UR12, 0x10000, URZ, 0xfc, !UPT ;  /* 0x000100000c087892 */ /* 0x000fe4000f8efc3f */
[----:B------:R-:W-:Y:S02]  /*2030*/  ULEA UR7, UR18, UR7, 0xa ;  /* 0x0000000712077291 */ /* 0x000fe4000f8e503f */
[----:B------:R-:W-:Y:S01]  /*2040*/  ULEA UR8, UR18, UR8, 0xa ;  /* 0x0000000812087291 */ /* 0x000fe2000f8e503f */
[----:B------:R-:W-:Y:S01]  /*2050*/  UMOV UR13, 0x40000040 ;  /* 0x40000040000d7882 */ /* 0x000fe20000000000 */
[----:B------:R-:W-:Y:S01]  /*2060*/  UMOV UR15, 0x40000040 ;  /* 0x40000040000f7882 */ /* 0x000fe20000000000 */
[----:B------:R-:W-:Y:S02]  /*2070*/  UIADD3 UR6, UR6, 0x4, URZ ;  /* 0x0000000406067890 */ /* 0x000fe4000fffe03f */
[----:B------:R-:W-:-:S02]  /*2080*/  UMOV UR12, UR7 ;  /* 0x00000007000c7c82 */ /* 0x000fc40008000000 */
[----:B------:R-:W-:Y:S02]  /*2090*/  UMOV UR14, UR8 ;  /* 0x00000008000e7c82 */ /* 0x000fe40008000000 */
[----:B------:R-:W-:Y:S01]  /*20a0*/  QGMMA.64x128x32.F32.E5M2.E5M2 R24, gdesc[UR12], R24, UP0 ;  /* 0x01e000000c1879f3 */ /* 0x000fe2000bf03818 */
[----:B------:R-:W-:Y:S02]  /*20b0*/  UIADD3 UR12, UR7, 0x2, URZ ;  /* 0x00000002070c7890 */ /* 0x000fe4000fffe03f */
[----:B------:R-:W-:Y:S01]  /*20c0*/  UIADD3 UR14, UR8, 0x2, URZ ;  /* 0x00000002080e7890 */ /* 0x000fe2000fffe03f */
[----:B------:R-:W-:Y:S01]  /*20d0*/  UMOV UR13, 0x40000040 ;  /* 0x40000040000d7882 */ /* 0x000fe20000000000 */
[----:B------:R-:W-:Y:S01]  /*20e0*/  UMOV UR15, 0x40000040 ;  /* 0x40000040000f7882 */ /* 0x000fe20000000000 */
[----:B------:R-:W-:-:S06]  /*20f0*/  UISETP.NE.AND UP0, UPT, UR6, UR20, UPT ;  /* 0x000000140600728c */ /* 0x000fcc000bf05270 */
        /* <DEDUP_REMOVED lines=8> */
[----:B------:R-:W-:Y:S01]  /*2180*/  UMOV UR13, 0x40000040 ;  /* 0x40000040000d7882 */ /* 0x000fe20000000000 */
[----:B------:R-:W-:Y:S01]  /*2190*/  UMOV UR15, 0x40000040 ;  /* 0x40000040000f7882 */ /* 0x000fe20000000000 */
[----:B------:R-:W-:-:S06]  /*21a0*/  USEL UR7, URZ, 0x1, UP0 ;  /* 0x000000013f077887 */ /* 0x000fcc0008000000 */
[----:B------:R-:W-:Y:S01]  /*21b0*/  ISETP.NE.AND P0, PT, RZ, UR7, PT ;  /* 0x00000007ff007c0c */ /* 0x000fe2000bf05270 */
[----:B------:R-:W-:Y:S03]  /*21c0*/  QGMMA.64x128x32.F32.E5M2.E5M2 R24, gdesc[UR12], R24, gsb0 ;  /* 0x01e000000c1879f3 */ /* 0x000fe60008003818 */
[----:B------:R-:W-:-:S09]  /*21d0*/  WARPGROUP.DEPBAR.LE gsb0, 0x1 ;  /* 0x00008000000079c5 */ /* 0x000fd20000010100 */
[----:B------:R-:W-:Y:S05]  /*21e0*/  @!P0 BRA `(.L_x_24) ;  /* 0x0000000400088947 */ /* 0x000fea0003800000 */
[----:B------:R-:W-:Y:S02]  /*21f0*/  WARPGROUP.DEPBAR.LE gsb0, 0x0 ;  /* 0x00008000000079c5 */ /* 0x000fe40000010000 */
[----:B------:R-:W-:-:S01]  /*2200*/  FADD R141, R24, R141 ;  /* 0x0000008d188d7221 */ /* 0x000fc20000000000 */
[----:B------:R-:W-:Y:S01]  /*2210*/  FADD R136, R25, R136 ;  /* 0x0000008819887221 */ /* 0x000fe20000000000 */
        /* <DEDUP_REMOVED lines=62> */
[----:B------:R-:W-:-:S06]  /*2600*/  UMOV UR6, URZ ;  /* 0x0000003f00067c82 */ /* 0x000fcc0008000000 */
.L_x_24:
[----:B------:R-:W-:Y:S05]  /*2610*/  @!P1 BRA `(.L_x_25) ;  /* 0x0000000000049947 */ /* 0x000fea0003800000 */
[----:B------:R-:W-:Y:S01]  /*2620*/  BPT.TRAP 0x1 ;  /* 0x000000040000795c */ /* 0x000fe20000300000 */
.L_x_25:
[----:B------:R-:W-:Y:S01]  /*2630*/  ULEA UR8, UR19, UR10, 0x3 ;  /* 0x0000000a13087291 */ /* 0x000fe2000f8e183f */
[----:B------:R-:W-:-:S03]  /*2640*/  ISETP.GT.U32.AND P0, PT, R4, 0x1, PT ;  /* 0x000000010400780c */ /* 0x000fc60003f04070 */
[----:B------:R-:W-:-:S04]  /*2650*/  UIADD3 UR8, UR8, 0x28, URZ ;  /* 0x0000002808087890 */ /* 0x000fc8000fffe03f */
[----:B------:R-:W-:-:S09]  /*2660*/  UPRMT UR8, URZ, 0x654, UR8 ;  /* 0x000006543f087896 */ /* 0x000fd20008000008 */
[----:B------:R-:W-:Y:S01]  /*2670*/  SYNCS.ARRIVE.TRANS64.RED.A1T0 RZ, [UR8], RZ ;  /* 0x000000ffffff79a7 */ /* 0x000fe20008100408 */
[----:B------:R-:W-:Y:S05]  /*2680*/  @P0 BRA `(.L_x_26) ;  /* 0x0000000000040947 */ /* 0x000fea0003800000 */
[----:B------:R-:W-:Y:S01]  /*2690*/  BPT.TRAP 0x1 ;  /* 0x000000040000795c */ /* 0x000fe20000300000 */
.L_x_26:
[----:B------:R-:W-:Y:S01]  /*26a0*/  UIADD3 UR18, UR18, 0x1, URZ ;  /* 0x0000000112127890 */ /* 0x000fe2000fffe03f */
[C---:B------:R-:W-:Y:S01]  /*26b0*/  ISETP.GT.AND P0, PT, R10.reuse, 0x1, PT ;  /* 0x000000010a00780c */ /* 0x040fe20003f04270 */
[----:B------:R-:W-:Y:S01]  /*26c0*/  UIADD3 UR19, UR19, 0x1, URZ ;  /* 0x0000000113137890 */ /* 0x000fe2000fffe03f */
[----:B------:R-:W-:Y:S01]  /*26d0*/  VIADD R10, R10, 0xffffffff ;  /* 0xffffffff0a0a7836 */ /* 0x000fe20000000000 */
[----:B------:R-:W-:Y:S02]  /*26e0*/  UISETP.NE.AND UP0, UPT, UR18, 0x5, UPT ;  /* 0x000000051200788c */ /* 0x000fe4000bf05270 */
[----:B------:R-:W-:Y:S02]  /*26f0*/  UISETP.NE.AND UP1, UPT, UR19, 0x5, UPT ;  /* 0x000000051300788c */ /* 0x000fe4000bf25270 */
[----:B------:R-:W-:Y:S02]  /*2700*/  USEL UR8, URZ, 0x1, UP0 ;  /* 0x000000013f087887 */ /* 0x000fe40008000000 */
[----:B------:R-:W-:-:S02]  /*2710*/  USEL UR18, UR18, URZ, UP0 ;  /* 0x0000003f12127287 */ /* 0x000fc40008000000 */
[----:B------:R-:W-:Y:S02]  /*2720*/  USEL UR19, UR19, URZ, UP1 ;  /* 0x0000003f13137287 */ /* 0x000fe40008800000 */
[----:B------:R-:W-:Y:S01]  /*2730*/  LOP3.LUT R142, R142, UR8, RZ, 0x3c, !PT ;  /* 0x000000088e8e7c12 */ /* 0x000fe2000f8e3cff */
[----:B------:R-:W-:Y:S01]  /*2740*/  UMOV UR8, 0x1 ;  /* 0x0000000100087882 */ /* 0x000fe20000000000 */
[----:B------:R-:W-:Y:S08]  /*2750*/  @P0 BRA `(.L_x_27) ;  /* 0xfffffff400d80947 */ /* 0x000ff0000383ffff */
.L_x_19:
[----:B------:R-:W-:Y:S01]  /*2760*/  UISETP.NE.AND UP0, UPT, UR6, URZ, UPT ;  /* 0x0000003f0600728c */ /* 0x000fe2000bf05270 */
[----:B01----:R-:W0:Y:S03]  /*2770*/  LDC R10, c[0x0][0x28c] ;  /* 0x0000a300ff0a7b82 */ /* 0x003e260000000800 */
[----:B------:R-:W-:-:S06]  /*2780*/  USEL UR6, URZ, 0x1, !UP0 ;  /* 0x000000013f067887 */ /* 0x000fcc000c000000 */
[----:B------:R-:W-:Y:S02]  /*2790*/  ISETP.NE.AND P0, PT, RZ, UR6, PT ;  /* 0x00000006ff007c0c */ /* 0x000fe4000bf05270 */
[----:B0-----:R-:W-:-:S11]  /*27a0*/  ISETP.GE.AND P1, PT, R10, 0x1, PT ;  /* 0x000000010a00780c */ /* 0x001fd60003f26270 */
[----:B------:R-:W-:Y:S05]  /*27b0*/  @!P0 BRA `(.L_x_28) ;  /* 0x0000000400048947 */ /* 0x000fea0003800000 */
[----:B------:R-:W-:Y:S02]  /*27c0*/  WARPGROUP.DEPBAR.LE gsb0, 0x0 ;  /* 0x00008000000079c5 */ /* 0x000fe40000010000 */
[----:B------:R-:W-:Y:S01]  /*27d0*/  FADD R141, R24, R141 ;  /* 0x0000008d188d7221 */ /* 0x000fe20000000000 */
        /* <DEDUP_REMOVED lines=62> */
[----:B------:R-:W-:-:S07]  /*2bc0*/  FADD R14, R14, R87 ;  /* 0x000000570e0e7221 */ /* 0x000fce0000000000 */
.L_x_28:
[----:B------:R-:W-:Y:S02]  /*2bd0*/  WARPGROUP.DEPBAR.LE gsb0, 0x0 ;  /* 0x00008000000079c5 */ /* 0x000fe40000010000 */
[----:B------:R-:W-:Y:S05]  /*2be0*/  @!P1 BRA `(.L_x_29) ;  /* 0x0000000000409947 */ /* 0x000fea0003800000 */
[----:B------:R-:W-:-:S13]  /*2bf0*/  ISETP.NE.AND P0, PT, R138, 0x3, PT ;  /* 0x000000038a00780c */ /* 0x000fda0003f05270 */
[----:B------:R-:W-:Y:S05]  /*2c00*/  @!P0 BRA `(.L_x_30) ;  /* 0x0000000000048947 */ /* 0x000fea0003800000 */
[----:B------:R-:W-:Y:S01]  /*2c10*/  BPT.TRAP 0x1 ;  /* 0x000000040000795c */ /* 0x000fe20000300000 */
.L_x_30:
[----:B------:R-:W-:Y:S01]  /*2c20*/  UISETP.LT.AND UP0, UPT, UR9, 0x1, UPT ;  /* 0x000000010900788c */ /* 0x000fe2000bf01270 */
[----:B------:R-:W-:-:S03]  /*2c30*/  ISETP.GT.U32.AND P0, PT, R4, 0x1, PT ;  /* 0x000000010400780c */ /* 0x000fc60003f04070 */
[----:B------:R-:W-:-:S04]  /*2c40*/  USEL UR8, UR9, 0x1, UP0 ;  /* 0x0000000109087887 */ /* 0x000fc80008000000 */
[----:B------:R-:W-:-:S04]  /*2c50*/  UIADD3 UR8, UR5, UR9, -UR8 ;  /* 0x0000000905087290 */ /* 0x000fc8000fffe808 */
[----:B------:R-:W-:-:S04]  /*2c60*/  UIMAD.WIDE.U32 UR6, UR8, -0x33333333, URZ ;  /* 0xcccccccd080678a5 */ /* 0x000fc8000f8e003f */
[----:B------:R-:W-:-:S04]  /*2c70*/  USHF.R.U32.HI UR6, URZ, 0x2, UR7 ;  /* 0x000000023f067899 */ /* 0x000fc80008011607 */
[----:B------:R-:W-:-:S04]  /*2c80*/  UIMAD UR8, UR6, -0x5, UR8 ;  /* 0xfffffffb060878a4 */ /* 0x000fc8000f8e0208 */
[----:B------:R-:W-:-:S04]  /*2c90*/  ULEA UR8, UR8, UR10, 0x3 ;  /* 0x0000000a08087291 */ /* 0x000fc8000f8e183f */
[----:B------:R-:W-:-:S04]  /*2ca0*/  UIADD3 UR8, UR8, 0x28, URZ ;  /* 0x0000002808087890 */ /* 0x000fc8000fffe03f */
[----:B------:R-:W-:-:S09]  /*2cb0*/  UPRMT UR8, URZ, 0x654, UR8 ;  /* 0x000006543f087896 */ /* 0x000fd20008000008 */
[----:B------:R-:W-:Y:S01]  /*2cc0*/  SYNCS.ARRIVE.TRANS64.RED.A1T0 RZ, [UR8], RZ ;  /* 0x000000ffffff79a7 */ /* 0x000fe20008100408 */
[----:B------:R-:W-:Y:S05]  /*2cd0*/  @P0 BRA `(.L_x_29) ;  /* 0x0000000000040947 */ /* 0x000fea0003800000 */
[----:B------:R-:W-:Y:S01]  /*2ce0*/  BPT.TRAP 0x1 ;  /* 0x000000040000795c */ /* 0x000fe20000300000 */
.L_x_29:
[----:B------:R-:W0:Y:S01]  /*2cf0*/  LDC R26, c[0x0][0x288] ;  /* 0x0000a200ff1a7b82 */ /* 0x000e220000000800 */
[--C-:B------:R-:W-:Y:S01]  /*2d00*/  SHF.R.U32.HI R10, RZ, 0x2, R0.reuse ;  /* 0x00000002ff0a7819 */ /* 0x100fe20000011600 */
[----:B------:R-:W-:Y:S01]  /*2d10*/  IMAD.SHL.U32 R29, R7, 0x80, RZ ;  /* 0x00000080071d7824 */ /* 0x000fe200078e00ff */
[----:B------:R-:W-:Y:S01]  /*2d20*/  SHF.R.U32.HI R25, RZ, 0x7, R0 ;  /* 0x00000007ff197819 */ /* 0x000fe20000011600 */
[----:B------:R-:W-:Y:S01]  /*2d30*/  UIADD3 UR5, UR9, UR5, URZ ;  /* 0x0000000509057290 */ /* 0x000fe2000fffe03f */
[----:B------:R-:W-:Y:S01]  /*2d40*/  LOP3.LUT R11, R10, 0x7, RZ, 0xc0, !PT ;  /* 0x000000070a0b7812 */ /* 0x000fe200078ec0ff */
[----:B------:R-:W-:Y:S01]  /*2d50*/  IMAD.SHL.U32 R31, R6, 0x80, RZ ;  /* 0x00000080061f7824 */ /* 0x000fe200078e00ff */
[----:B------:R-:W-:Y:S01]  /*2d60*/  LOP3.LUT R10, R25, 0x1, RZ, 0xc0, !PT ;  /* 0x00000001190a7812 */ /* 0x000fe200078ec0ff */
[----:B------:R-:W-:Y:S01]  /*2d70*/  UISETP.GT.U32.AND UP0, UPT, UR5, 0x4, UPT ;  /* 0x000000040500788c */ /* 0x000fe2000bf04070 */
[----:B------:R-:W-:Y:S01]  /*2d80*/  LOP3.LUT R24, R0, 0x60, RZ, 0xc0, !PT ;  /* 0x0000006000187812 */ /* 0x000fe200078ec0ff */
[----:B------:R-:W-:Y:S01]  /*2d90*/  ULDC UR12, c[0x0][0x284] ;  /* 0x0000a100000c7ab9 */ /* 0x000fe20000000800 */
[----:B------:R-:W-:Y:S01]  /*2da0*/  UISETP.GE.U32.AND UP1, UPT, UR9, 0x5, UPT ;  /* 0x000000050900788c */ /* 0x000fe2000bf26070 */
[----:B------:R-:W-:Y:S01]  /*2db0*/  IMAD.SHL.U32 R30, R10, 0x40, RZ ;  /* 0x000000400a1e7824 */ /* 0x000fe200078e00ff */
[----:B------:R-:W-:Y:S01]  /*2dc0*/  SHF.R.U32.HI R28, RZ, 0x1, R24 ;  /* 0x00000001ff1c7819 */ /* 0x000fe20000011618 */
[----:B------:R-:W-:Y:S01]  /*2dd0*/  UISETP.LT.U32.AND UP0, UPT, UR9, 0x5, UP0 ;  /* 0x000000050900788c */ /* 0x000fe20008701070 */
[----:B------:R-:W-:Y:S01]  /*2de0*/  LOP3.LUT R24, R0, 0x3, RZ, 0xc0, !PT ;  /* 0x0000000300187812 */ /* 0x000fe200078ec0ff */
[----:B------:R-:W-:Y:S01]  /*2df0*/  UIMAD.WIDE.U32 UR6, UR5, -0x33333333, URZ ;  /* 0xcccccccd050678a5 */ /* 0x000fe2000f8e003f */
[--C-:B------:R-:W-:Y:S01]  /*2e00*/  IADD3 R25, RZ, -R28, -R11.reuse ;  /* 0x8000001cff197210 */ /* 0x100fe20007ffe80b */
[----:B------:R-:W-:Y:S01]  /*2e10*/  USEL UR8, URZ, 0x1, !UP0 ;  /* 0x000000013f087887 */ /* 0x000fe2000c000000 */
[----:B------:R-:W-:Y:S01]  /*2e20*/  LOP3.LUT R11, R30, 0x40, R11, 0xe2, !PT ;  /* 0x000000401e0b7812 */ /* 0x000fe200078ee20b */
[----:B------:R-:W-:Y:S01]  /*2e30*/  ULDC.64 UR10, c[0x0][0x5d0] ;  /* 0x00017400000a7ab9 */ /* 0x000fe20000000a00 */
[----:B------:R-:W-:Y:S01]  /*2e40*/  SHF.R.S32.HI R34, RZ, 0x1f, R5 ;  /* 0x0000001fff227819 */ /* 0x000fe20000011405 */
[----:B------:R-:W-:Y:S01]  /*2e50*/  IMAD R10, R10, -0x40, R25 ;  /* 0xffffffc00a0a7824 */ /* 0x000fe200078e0219 */
[----:B------:R-:W-:Y:S01]  /*2e60*/  USHF.R.U32.HI UR6, URZ, 0x2, UR7 ;  /* 0x000000023f067899 */ /* 0x000fe20008011607 */
[----:B0-----:R-:W-:Y:S01]  /*2e70*/  IMAD R30, R24, -0x2, R26 ;  /* 0xfffffffe181e7824 */ /* 0x001fe200078e021a */
[----:B------:R-:W-:Y:S01]  /*2e80*/  ISETP.GE.AND P0, PT, R29, R26, PT ;  /* 0x0000001a1d00720c */ /* 0x000fe20003f06270 */
[----:B------:R-:W-:Y:S01]  /*2e90*/  IMAD.SHL.U32 R24, R0, 0x2, RZ ;  /* 0x0000000200187824 */ /* 0x000fe200078e00ff */
[----:B------:R-:W-:Y:S01]  /*2ea0*/  ULOP3.LUT UR4, UR4, UR8, URZ, 0x3c, !UPT ;  /* 0x0000000804047292 */ /* 0x000fe2000f8e3c3f */
[----:B------:R-:W-:Y:S01]  /*2eb0*/  IMAD R32, R34, UR10, RZ ;  /* 0x0000000a22207c24 */ /* 0x000fe2000f8e02ff */
[----:B------:R-:W-:Y:S01]  /*2ec0*/  ISETP.GE.OR P0, PT, R31, UR12, P0 ;  /* 0x0000000c1f007c0c */ /* 0x000fe20008706670 */
[----:B------:R-:W-:Y:S01]  /*2ed0*/  IMAD.WIDE R26, R6, 0x80, RZ ;  /* 0x00000080061a7825 */ /* 0x000fe200078e02ff */
[----:B------:R-:W-:Y:S01]  /*2ee0*/  LOP3.LUT R24, R29, 0x6, R24, 0xf8, !PT ;  /* 0x000000061d187812 */ /* 0x000fe200078ef818 */
[----:B------:R-:W-:Y:S01]  /*2ef0*/  UIMAD UR5, UR6, -0x5, UR5 ;  /* 0xfffffffb060578a4 */ /* 0x000fe2000f8e0205 */
[----:B------:R-:W-:Y:S01]  /*2f00*/  IADD3 R36, -R31, UR12, R10 ;  /* 0x0000000c1f247c10 */ /* 0x000fe2000fffe10a */
[----:B------:R-:W-:Y:S01]  /*2f10*/  IMAD R33, R5, UR11, R32 ;  /* 0x0000000b05217c24 */ /* 0x000fe2000f8e0220 */
[----:B------:R-:W-:Y:S01]  /*2f20*/  SHF.R.S32.HI R25, RZ, 0x1f, R24 ;  /* 0x0000001fff197819 */ /* 0x000fe20000011418 */
[----:B------:R-:W-:Y:S01]  /*2f30*/  @UP1 ULOP3.LUT UR4, UR4, 0x1, UR6, 0x78, !UPT ;  /* 0x0000000104041892 */ /* 0x000fe2000f8e7806 */
[----:B------:R-:W-:Y:S01]  /*2f40*/  LOP3.LUT R35, R26, R11, R28, 0xfe, !PT ;  /* 0x0000000b1a237212 */ /* 0x000fe200078efe1c */
[----:B------:R-:W-:-:S02]  /*2f50*/  IMAD.IADD R29, R30, 0x1, -R29 ;  /* 0x000000011e1d7824 */ /* 0x000fc400078e0a1d */
[----:B------:R-:W-:-:S04]  /*2f60*/  IMAD.WIDE.U32 R6, R5, UR10, R24 ;  /* 0x0000000a05067c25 */ /* 0x000fc8000f8e0018 */
[----:B------:R-:W-:Y:S02]  /*2f70*/  IMAD.IADD R7, R7, 0x1, R33 ;  /* 0x0000000107077824 */ /* 0x000fe400078e0221 */
[----:B------:R-:W-:Y:S01]  /*2f80*/  IMAD.MOV.U32 R28, RZ, RZ, -0x1 ;  /* 0xffffffffff1c7424 */ /* 0x000fe200078e00ff */
[----:B------:R-:W-:Y:S06]  /*2f90*/  @P0 BRA `(.L_x_31) ;  /* 0x0000004400a40947 */ /* 0x000fec0003800000 */
[----:B------:R-:W0:Y:S01]  /*2fa0*/  LDC.64 R32, c[0x0][0x5c8] ;  /* 0x00017200ff207b82 */ /* 0x000e220000000a00 */
[----:B------:R-:W-:Y:S01]  /*2fb0*/  ULDC.64 UR6, c[0x0][0x5c0] ;  /* 0x0001700000067ab9 */ /* 0x000fe20000000a00 */
[----:B------:R-:W-:Y:S01]  /*2fc0*/  BSSY B0, `(.L_x_31) ;  /* 0x0000466000007945 */ /* 0x000fe20003800000 */
[-C--:B0-----:R-:W-:Y:S02]  /*2fd0*/  IMAD R10, R27, R32.reuse, RZ ;  /* 0x000000201b0a7224 */ /* 0x081fe400078e02ff */
[----:B------:R-:W-:-:S04]  /*2fe0*/  IMAD.WIDE.U32 R6, R35, R32, R6 ;  /* 0x0000002023067225 */ /* 0x000fc800078e0006 */
[----:B------:R-:W-:Y:S01]  /*2ff0*/  IMAD R31, R35, R33, R10 ;  /* 0x00000021231f7224 */ /* 0x000fe200078e020a */
[----:B------:R-:W-:Y:S02]  /*3000*/  LEA R11, P0, R32, R6, 0x3 ;  /* 0x00000006200b7211 */ /* 0x000fe400078018ff */
[----:B------:R-:W-:Y:S01]  /*3010*/  IADD3 R10, P1, R6, UR6, RZ ;  /* 0x00000006060a7c10 */ /* 0x000fe2000ff3e0ff */
[----:B------:R-:W-:Y:S01]  /*3020*/  IMAD.IADD R31, R7, 0x1, R31 ;  /* 0x00000001071f7824 */ /* 0x000fe200078e021f */
[----:B------:R-:W-:-:S04]  /*3030*/  IADD3 R6, P3, R11, UR6, RZ ;  /* 0x000000060b067c10 */ /* 0x000fc8000ff7e0ff */
[----:B------:R-:W-:Y:S02]  /*3040*/  LEA.HI.X R7, R32, R31, R33, 0x3, P0 ;  /* 0x0000001f20077211 */ /* 0x000fe400000f1c21 */
[----:B---3-5:R-:W-:Y:S02]  /*3050*/  FSETP.NEU.AND P0, PT, R9, RZ, PT ;  /* 0x000000ff0900720b */ /* 0x028fe40003f0d000 */
[----:B------:R-:W-:Y:S02]  /*3060*/  IADD3.X R11, R31, UR7, RZ, P1, !PT ;  /* 0x000000071f0b7c10 */ /* 0x000fe40008ffe4ff */
[----:B------:R-:W-:-:S09]  /*3070*/  IADD3.X R7, R7, UR7, RZ, P3, !PT ;  /* 0x0000000707077c10 */ /* 0x000fd20009ffe4ff */
[----:B------:R-:W-:Y:S05]  /*3080*/  @!P0 BRA `(.L_x_32) ;  /* 0x00000034005c8947 */ /* 0x000fea0003800000 */
[----:B------:R-:W-:Y:S01]  /*3090*/  ULDC.64 UR6, c[0x0][0x5b8] ;  /* 0x00016e0000067ab9 */ /* 0x000fe20000000a00 */
[----:B------:R-:W-:Y:S01]  /*30a0*/  ISETP.GE.AND P0, PT, R36, 0x1, PT ;  /* 0x000000012400780c */ /* 0x000fe20003f06270 */
[----:B------:R-:W-:Y:S01]  /*30b0*/  IMAD R32, R34, UR6, RZ ;  /* 0x0000000622207c24 */ /* 0x000fe2000f8e02ff */
[----:B------:R-:W-:Y:S01]  /*30c0*/  ULDC.64 UR10, c[0x0][0x5a8] ;  /* 0x00016a00000a7ab9 */ /* 0x000fe20000000a00 */
[----:B------:R-:W-:Y:S01]  /*30d0*/  IMAD.WIDE.U32 R30, R5, UR6, R24 ;  /* 0x00000006051e7c25 */ /* 0x000fe2000f8e0018 */
[----:B------:R-:W-:Y:S01]  /*30e0*/  ISETP.LT.OR P4, PT, R29, 0x1, !P0 ;  /* 0x000000011d00780c */ /* 0x000fe20004781670 */
[----:B------:R-:W-:Y:S02]  /*30f0*/  BSSY B1, `(.L_x_33) ;  /* 0x000000c000017945 */ /* 0x000fe40003800000 */
[----:B------:R-:W-:Y:S01]  /*3100*/  IMAD R5, R5, UR7, R32 ;  /* 0x0000000705057c24 */ /* 0x000fe2000f8e0220 */
[----:B------:R-:W-:-:S03]  /*3110*/  ULDC.64 UR6, c[0x0][0x5b0] ;  /* 0x00016c0000067ab9 */ /* 0x000fc60000000a00 */
[----:B------:R-:W-:Y:S02]  /*3120*/  IMAD.IADD R31, R31, 0x1, R5 ;  /* 0x000000011f1f7824 */ /* 0x000fe400078e0205 */
[----:B------:R-:W-:Y:S02]  /*3130*/  IMAD R5, R27, UR6, RZ ;  /* 0x000000061b057c24 */ /* 0x000fe4000f8e02ff */
[----:B------:R-:W-:-:S04]  /*3140*/  IMAD.WIDE.U32 R24, R35, UR6, R30 ;  /* 0x0000000623187c25 */ /* 0x000fc8000f8e001e */
[----:B------:R-:W-:Y:S01]  /*3150*/  IMAD R5, R35, UR7, R5 ;  /* 0x0000000723057c24 */ /* 0x000fe2000f8e0205 */
[----:B------:R-:W-:-:S04]  /*3160*/  IADD3 R24, P1, R24, UR10, RZ ;  /* 0x0000000a18187c10 */ /* 0x000fc8000ff3e0ff */
[--C-:B------:R-:W-:Y:S02]  /*3170*/  IADD3.X R25, R25, UR11, R5.reuse, P1, !PT ;  /* 0x0000000b19197c10 */ /* 0x100fe40008ffe405 */
[----:B------:R-:W-:Y:S01]  /*3180*/  PRMT R5, RZ, 0x7610, R5 ;  /* 0x00007610ff057816 */ /* 0x000fe20000000005 */
[----:B------:R-:W-:Y:S06]  /*3190*/  @P4 BRA `(.L_x_34) ;  /* 0x0000000000044947 */ /* 0x000fec0003800000 */
[----:B------:R0:W5:Y:S02]  /*31a0*/  LDG.E.U8 R5, desc[UR16][R24.64] ;  /* 0x0000001018057981 */ /* 0x000164000c1e1100 */
.L_x_34:
[----:B------:R-:W-:Y:S05]  /*31b0*/  BSYNC B1 ;  /* 0x0000000000017941 */ /* 0x000fea0003800000 */
.L_x_33:
[----:B-----5:R-:W-:Y:S01]  /*31c0*/  LOP3.LUT R5, R5, 0xff, RZ, 0xc0, !PT ;  /* 0x000000ff05057812 */ /* 0x020fe200078ec0ff */
[----:B------:R-:W-:Y:S01]  /*31d0*/  BSSY B1, `(.L_x_35) ;  /* 0x000000b000017945 */ /* 0x000fe20003800000 */
[----:B------:R-:W-:Y:S02]  /*31e0*/  ISETP.LT.OR P3, PT, R29, 0x2, !P0 ;  /* 0x000000021d00780c */ /* 0x000fe40004761670 */
[----:B------:R-:W-:-:S05]  /*31f0*/  F2FP.F16.E5M2.UNPACK_B R5, R5 ;  /* 0x00000005ff05723e */ /* 0x000fca00020004ff */
[----:B------:R-:W-:Y:S01]  /*3200*/  HADD2.F32 R32, -RZ, R5.H0_H0 ;  /* 0x20000005ff207230 */ /* 0x000fe20000004100 */
[----:B------:R-:W-:-:S04]  /*3210*/  PRMT R5, RZ, 0x7610, R5 ;  /* 0x00007610ff057816 */ /* 0x000fc80000000005 */
[----:B------:R-:W-:-:S04]  /*3220*/  FMUL R32, R32, R9 ;  /* 0x0000000920207220 */ /* 0x000fc80000400000 */
[----:B--2---:R-:W-:-:S05]  /*3230*/  FFMA R32, R141, R8, R32 ;  /* 0x000000088d207223 */ /* 0x004fca0000000020 */
[----:B------:R-:W-:-:S05]  /*3240*/  F2FP.SATFINITE.E5M2.F32.PACK_AB_MERGE_C R33, RZ, R32, RZ ;  /* 0x00000020ff21723e */ /* 0x000fca00048060ff */
[----:B------:R1:W-:Y:S01]  /*3250*/  @!P4 STG.E.U8 desc[UR16][R10.64], R33 ;  /* 0x000000210a00c986 */ /* 0x0003e2000c101110 */
[----:B------:R-:W-:Y:S05]  /*3260*/  @P3 BRA `(.L_x_36) ;  /* 0x0000000000043947 */ /* 0x000fea0003800000 */
[----:B------:R2:W5:Y:S02]  /*3270*/  LDG.E.U8 R5, desc[UR16][R24.64+0x1] ;  /* 0x0000011018057981 */ /* 0x000564000c1e1100 */
.L_x_36:
[----:B------:R-:W-:Y:S05]  /*3280*/  BSYNC B1 ;  /* 0x0000000000017941 */ /* 0x000fea0003800000 */
.L_x_35:
[----:B-----5:R-:W-:Y:S01]  /*3290*/  LOP3.LUT R5, R5, 0xff, RZ, 0xc0, !PT ;  /* 0x000000ff05057812 */ /* 0x020fe200078ec0ff */
[----:B------:R-:W-:Y:S01]  /*32a0*/  BSSY B1, `(.L_x_37) ;  /* 0x0000013000017945 */ /* 0x000fe20003800000 */
[----:B-1----:R-:W-:Y:S02]  /*32b0*/  IADD3 R33, P1, R35, 0x8, RZ ;  /* 0x0000000823217810 */ /* 0x002fe40007f3e0ff */
[----:B------:R-:W-:-:S03]  /*32c0*/  F2FP.F16.E5M2.UNPACK_B R5, R5 ;  /* 0x00000005ff05723e */ /* 0x000fc600020004ff */
[----:B------:R-:W-:Y:S01]  /*32d0*/  IMAD.X R27, RZ, RZ, R27, P1 ;  /* 0x000000ffff1b7224 */ /* 0x000fe200008e061b */
[----:B------:R-:W-:Y:S01]  /*32e0*/  ISETP.GE.AND P1, PT, R36, 0x9, PT ;  /* 0x000000092400780c */ /* 0x000fe20003f26270 */
[----:B------:R-:W-:Y:S02]  /*32f0*/  HADD2.F32 R26, -RZ, R5.H0_H0 ;  /* 0x20000005ff1a7230 */ /* 0x000fe40000004100 */
[----:B------:R-:W-:Y:S01]  /*3300*/  IMAD.WIDE.U32 R30, R33, UR6, R30 ;  /* 0x00000006211e7c25 */ /* 0x000fe2000f8e001e */
[----:B------:R-:W-:-:S03]  /*3310*/  ISETP.LT.OR P5, PT, R29, 0x1, !P1 ;  /* 0x000000011d00780c */ /* 0x000fc60004fa1670 */
[----:B------:R-:W-:Y:S01]  /*3320*/  FMUL R5, R26, R9 ;  /* 0x000000091a057220 */ /* 0x000fe20000400000 */
[----:B------:R-:W-:-:S03]  /*3330*/  IMAD R26, R27, UR6, RZ ;  /* 0x000000061b1a7c24 */ /* 0x000fc6000f8e02ff */
[----:B------:R-:W-:Y:S01]  /*3340*/  FFMA R5, R136, R8, R5 ;  /* 0x0000000888057223 */ /* 0x000fe20000000005 */
[----:B------:R-:W-:Y:S01]  /*3350*/  IMAD R33, R33, UR7, R26 ;  /* 0x0000000721217c24 */ /* 0x000fe2000f8e021a */
[----:B------:R-:W-:-:S03]  /*3360*/  IADD3 R26, P4, R30, UR10, RZ ;  /* 0x0000000a1e1a7c10 */ /* 0x000fc6000ff9e0ff */
[----:B------:R-:W-:Y:S02]  /*3370*/  F2FP.SATFINITE.E5M2.F32.PACK_AB_MERGE_C R35, RZ, R5, RZ ;  /* 0x00000005ff23723e */ /* 0x000fe400048060ff */
[----:B------:R-:W-:Y:S02]  /*3380*/  IADD3.X R27, R31, UR11, R33, P4, !PT ;  /* 0x0000000b1f1b7c10 */ /* 0x000fe4000a7fe421 */
[----:B------:R-:W-:Y:S01]  /*3390*/  PRMT R5, RZ, 0x7610, R5 ;  /* 0x00007610ff057816 */ /* 0x000fe20000000005 */
[----:B------:R1:W-:Y:S01]  /*33a0*/  @!P3 STG.E.U8 desc[UR16][R10.64+0x1], R35 ;  /* 0x000001230a00b986 */ /* 0x0003e2000c101110 */
[----:B------:R-:W-:Y:S05]  /*33b0*/  @P5 BRA `(.L_x_38) ;  /* 0x0000000000045947 */ /* 0x000fea0003800000 */
[----:B------:R3:W5:Y:S02]  /*33c0*/  LDG.E.U8 R5, desc[UR16][R26.64] ;  /* 0x000000101a057981 */ /* 0x000764000c1e1100 */
.L_x_38:
[----:B------:R-:W-:Y:S05]  /*33d0*/  BSYNC B1 ;  /* 0x0000000000017941 */ /* 0x000fea0003800000 */
.L_x_37:
[----:B-----5:R-:W-:Y:S01]  /*33e0*/  LOP3.LUT R5, R5, 0xff, RZ, 0xc0, !PT ;  /* 0x000000ff05057812 */ /* 0x020fe200078ec0ff */
[----:B------:R-:W-:Y:S01]  /*33f0*/  BSSY B1, `(.L_x_39) ;  /* 0x000000b000017945 */ /* 0x000fe20003800000 */
[----:B------:R-:W-:Y:S02]  /*3400*/  ISETP.LT.OR P3, PT, R29, 0x2, !P1 ;  /* 0x000000021d00780c */ /* 0x000fe40004f61670 */
[----:B------:R-:W-:-:S05]  /*3410*/  F2FP.F16.E5M2.UNPACK_B R5, R5 ;  /* 0x00000005ff05723e */ /* 0x000fca00020004ff */
[----:B------:R-:W-:Y:S01]  /*3420*/  HADD2.F32 R30, -RZ, R5.H0_H0 ;  /* 0x20000005ff1e7230 */ /* 0x000fe20000004100 */
[----:B------:R-:W-:-:S04]  /*3430*/  PRMT R5, RZ, 0x7610, R5 ;  /* 0x00007610ff057816 */ /* 0x000fc80000000005 */
[----:B------:R-:W-:-:S04]  /*3440*/  FMUL R30, R30, R9 ;  /* 0x000000091e1e7220 */ /* 0x000fc80000400000 */
[----:B------:R-:W-:-:S05]  /*3450*/  FFMA R30, R139, R8, R30 ;  /* 0x000000088b1e7223 */ /* 0x000fca000000001e */
[----:B------:R-:W-:-:S05]  /*3460*/  F2FP.SATFINITE.E5M2.F32.PACK_AB_MERGE_C R31, RZ, R30, RZ ;  /* 0x0000001eff1f723e */ /* 0x000fca00048060ff */
[----:B------:R4:W-:Y:S01]  /*3470*/  @!P5 STG.E.U8 desc[UR16][R6.64], R31 ;  /* 0x0000001f0600d986 */ /* 0x0009e2000c101110 */
[----:B------:R-:W-:Y:S05]  /*3480*/  @P3 BRA `(.L_x_40) ;  /* 0x0000000000043947 */ /* 0x000fea0003800000 */
[----:B------:R0:W5:Y:S02]  /*3490*/  LDG.E.U8 R5, desc[UR16][R26.64+0x1] ;  /* 0x000001101a057981 */ /* 0x000164000c1e1100 */
.L_x_40:
[----:B------:R-:W-:Y:S05]  /*34a0*/  BSYNC B1 ;  /* 0x0000000000017941 */ /* 0x000fea0003800000 */
.L_x_39:
[----:B-----5:R-:W-:Y:S01]  /*34b0*/  LOP3.LUT R5, R5, 0xff, RZ, 0xc0, !PT ;  /* 0x000000ff05057812 */ /* 0x020fe200078ec0ff */
[----:B------:R-:W-:Y:S01]  /*34c0*/  BSSY B1, `(.L_x_41) ;  /* 0x000000b000017945 */ /* 0x000fe20003800000 */
[----:B------:R-:W-:Y:S02]  /*34d0*/  ISETP.LT.OR P4, PT, R29, 0x9, !P0 ;  /* 0x000000091d00780c */ /* 0x000fe40004781670 */
[----:B------:R-:W-:-:S05]  /*34e0*/  F2FP.F16.E5M2.UNPACK_B R5, R5 ;  /* 0x00000005ff05723e */ /* 0x000fca00020004ff */
[----:B------:R-:W-:-:S05]  /*34f0*/  HADD2.F32 R30, -RZ, R5.H0_H0 ;  /* 0x20000005ff1e7230 */ /* 0x000fca0000004100 */
[----:B------:R-:W-:-:S04]  /*3500*/  FMUL R5, R30, R9 ;  /* 0x000000091e057220 */ /* 0x000fc80000400000 */
[----:B------:R-:W-:-:S05]  /*3510*/  FFMA R5, R134, R8, R5 ;  /* 0x0000000886057223 */ /* 0x000fca0000000005 */
[----:B----4-:R-:W-:Y:S02]  /*3520*/  F2FP.SATFINITE.E5M2.F32.PACK_AB_MERGE_C R31, RZ, R5, RZ ;  /* 0x00000005ff1f723e */ /* 0x010fe400048060ff */
[----:B------:R-:W-:-:S03]  /*3530*/  PRMT R5, RZ, 0x7610, R5 ;  /* 0x00007610ff057816 */ /* 0x000fc60000000005 */
[----:B------:R4:W-:Y:S01]  /*3540*/  @!P3 STG.E.U8 desc[UR16][R6.64+0x1], R31 ;  /* 0x0000011f0600b986 */ /* 0x0009e2000c101110 */
[----:B------:R-:W-:Y:S05]  /*3550*/  @P4 BRA `(.L_x_42) ;  /* 0x0000000000044947 */ /* 0x000fea0003800000 */
[----:B------:R0:W5:Y:S02]  /*3560*/  LDG.E.U8 R5, desc[UR16][R24.64+0x8] ;  /* 0x0000081018057981 */ /* 0x000164000c1e1100 */
.L_x_42:
[----:B------:R-:W-:Y:S05]  /*3570*/  BSYNC B1 ;  /* 0x0000000000017941 */ /* 0x000fea0003800000 */
.L_x_41:
        /* <DEDUP_REMOVED lines=8> */
[----:B----4-:R-:W-:-:S05]  /*3600*/  F2FP.SATFINITE.E5M2.F32.PACK_AB_MERGE_C R31, RZ, R30, RZ ;  /* 0x0000001eff1f723e */ /* 0x010fca00048060ff */
[----:B------:R4:W-:Y:S01]  /*3610*/  @!P4 STG.E.U8 desc[UR16][R10.64+0x8], R31 ;  /* 0x0000081f0a00c986 */ /* 0x0009e2000c101110 */
[----:B------:R-:W-:Y:S05]  /*3620*/  @P3 BRA `(.L_x_44) ;  /* 0x0000000000043947 */ /* 0x000fea0003800000 */
[----:B------:R0:W5:Y:S02]  /*3630*/  LDG.E.U8 R5, desc[UR16][R24.64+0x9] ;  /* 0x0000091018057981 */ /* 0x000164000c1e1100 */
.L_x_44:
[----:B------:R-:W-:Y:S05]  /*3640*/  BSYNC B1 ;  /* 0x0000000000017941 */ /* 0x000fea0003800000 */
.L_x_43:
        /* <DEDUP_REMOVED lines=12> */
.L_x_46:
[----:B------:R-:W-:Y:S05]  /*3710*/  BSYNC B1 ;  /* 0x0000000000017941 */ /* 0x000fea0003800000 */
.L_x_45:
        /* <DEDUP_REMOVED lines=12> */
.L_x_48:
[----:B------:R-:W-:Y:S05]  /*37e0*/  BSYNC B1 ;  /* 0x0000000000017941 */ /* 0x000fea0003800000 */
.L_x_47:
        /* <DEDUP_REMOVED lines=12> */
.L_x_50:
[----:B------:R-:W-:Y:S05]  /*38b0*/  BSYNC B1 ;  /* 0x0000000000017941 */ /* 0x000fea0003800000 */
.L_x_49:
        /* <DEDUP_REMOVED lines=12> */
.L_x_52:
[----:B------:R-:W-:Y:S05]  /*3980*/  BSYNC B1 ;  /* 0x0000000000017941 */ /* 0x000fea0003800000 */
.L_x_51:
        /* <DEDUP_REMOVED lines=12> */
.L_x_54:
[----:B------:R-:W-:Y:S05]  /*3a50*/  BSYNC B1 ;  /* 0x0000000000017941 */ /* 0x000fea0003800000 */
.L_x_53:
        /* <DEDUP_REMOVED lines=12> */
.L_x_56:
[----:B------:R-:W-:Y:S05]  /*3b20*/  BSYNC B1 ;  /* 0x0000000000017941 */ /* 0x000fea0003800000 */
.L_x_55:
        /* <DEDUP_REMOVED lines=12> */
.L_x_58:
[----:B------:R-:W-:Y:S05]  /*3bf0*/  BSYNC B1 ;  /* 0x0000000000017941 */ /* 0x000fea0003800000 */
.L_x_57:
        /* <DEDUP_REMOVED lines=12> */
.L_x_60:
[----:B------:R-:W-:Y:S05]  /*3cc0*/  BSYNC B1 ;  /* 0x0000000000017941 */ /* 0x000fea0003800000 */
.L_x_59:
        /* <DEDUP_REMOVED lines=12> */
.L_x_62:
[----:B------:R-:W-:Y:S05]  /*3d90*/  BSYNC B1 ;  /* 0x0000000000017941 */ /* 0x000fea0003800000 */
.L_x_61:
        /* <DEDUP_REMOVED lines=12> */
.L_x_64:
[----:B------:R-:W-:Y:S05]  /*3e60*/  BSYNC B1 ;  /* 0x0000000000017941 */ /* 0x000fea0003800000 */
.L_x_63:
        /* <DEDUP_REMOVED lines=12> */
.L_x_66:
[----:B------:R-:W-:Y:S05]  /*3f30*/  BSYNC B1 ;  /* 0x0000000000017941 */ /* 0x000fea0003800000 */
.L_x_65:
        /* <DEDUP_REMOVED lines=12> */
.L_x_68:
[----:B------:R-:W-:Y:S05]  /*4000*/  BSYNC B1 ;  /* 0x0000000000017941 */ /* 0x000fea0003800000 */
.L_x_67:
        /* <DEDUP_REMOVED lines=12> */
.L_x_70:
[----:B------:R-:W-:Y:S05]  /*40d0*/  BSYNC B1 ;  /* 0x0000000000017941 */ /* 0x000fea0003800000 */
.L_x_69:
        /* <DEDUP_REMOVED lines=12> */
.L_x_72:
[----:B------:R-:W-:Y:S05]  /*41a0*/  BSYNC B1 ;  /* 0x0000000000017941 */ /* 0x000fea0003800000 */
.L_x_71:
        /* <DEDUP_REMOVED lines=12> */
.L_x_74:
[----:B------:R-:W-:Y:S05]  /*4270*/  BSYNC B1 ;  /* 0x0000000000017941 */ /* 0x000fea0003800000 */
.L_x_73:
        /* <DEDUP_REMOVED lines=12> */
.L_x_76:
[----:B------:R-:W-:Y:S05]  /*4340*/  BSYNC B1 ;  /* 0x0000000000017941 */ /* 0x000fea0003800000 */
.L_x_75:
        /* <DEDUP_REMOVED lines=12> */
.L_x_78:
[----:B------:R-:W-:Y:S05]  /*4410*/  BSYNC B1 ;  /* 0x0000000000017941 */ /* 0x000fea0003800000 */
.L_x_77:
        /* <DEDUP_REMOVED lines=12> */
.L_x_80:
[----:B------:R-:W-:Y:S05]  /*44e0*/  BSYNC B1 ;  /* 0x0000000000017941 */ /* 0x000fea0003800000 */
.L_x_79:
        /* <DEDUP_REMOVED lines=12> */
.L_x_82:
[----:B------:R-:W-:Y:S05]  /*45b0*/  BSYNC B1 ;  /* 0x0000000000017941 */ /* 0x000fea0003800000 */
.L_x_81:
        /* <DEDUP_REMOVED lines=12> */
.L_x_84:
[----:B------:R-:W-:Y:S05]  /*4680*/  BSYNC B1 ;  /* 0x0000000000017941 */ /* 0x000fea0003800000 */
.L_x_83:
        /* <DEDUP_REMOVED lines=12> */
.L_x_86:
[----:B------:R-:W-:Y:S05]  /*4750*/  BSYNC B1 ;  /* 0x0000000000017941 */ /* 0x000fea0003800000 */
.L_x_85:
        /* <DEDUP_REMOVED lines=12> */
.L_x_88:
[----:B------:R-:W-:Y:S05]  /*4820*/  BSYNC B1 ;  /* 0x0000000000017941 */ /* 0x000fea0003800000 */
.L_x_87:
        /* <DEDUP_REMOVED lines=12> */
.L_x_90:
[----:B------:R-:W-:Y:S05]  /*48f0*/  BSYNC B1 ;  /* 0x0000000000017941 */ /* 0x000fea0003800000 */
.L_x_89:
        /* <DEDUP_REMOVED lines=12> */
.L_x_92:
[----:B------:R-:W-:Y:S05]  /*49c0*/  BSYNC B1 ;  /* 0x0000000000017941 */ /* 0x000fea0003800000 */
.L_x_91:
        /* <DEDUP_REMOVED lines=12> */
.L_x_94:
[----:B------:R-:W-:Y:S05]  /*4a90*/  BSYNC B1 ;  /* 0x0000000000017941 */ /* 0x000fea0003800000 */
.L_x_93:
        /* <DEDUP_REMOVED lines=12> */
.L_x_96:
[----:B------:R-:W-:Y:S05]  /*4b60*/  BSYNC B1 ;  /* 0x0000000000017941 */ /* 0x000fea0003800000 */
.L_x_95:
        /* <DEDUP_REMOVED lines=12> */
.L_x_98:
[----:B------:R-:W-:Y:S05]  /*4c30*/  BSYNC B1 ;  /* 0x0000000000017941 */ /* 0x000fea0003800000 */
.L_x_97:
        /* <DEDUP_REMOVED lines=12> */
.L_x_100:
[----:B------:R-:W-:Y:S05]  /*4d00*/  BSYNC B1 ;  /* 0x0000000000017941 */ /* 0x000fea0003800000 */
.L_x_99:
        /* <DEDUP_REMOVED lines=12> */
.L_x_102:
[----:B------:R-:W-:Y:S05]  /*4dd0*/  BSYNC B1 ;  /* 0x0000000000017941 */ /* 0x000fea0003800000 */
.L_x_101:
        /* <DEDUP_REMOVED lines=12> */
.L_x_104:
[----:B------:R-:W-:Y:S05]  /*4ea0*/  BSYNC B1 ;  /* 0x0000000000017941 */ /* 0x000fea0003800000 */
.L_x_103:
        /* <DEDUP_REMOVED lines=12> */
.L_x_106:
[----:B------:R-:W-:Y:S05]  /*4f70*/  BSYNC B1 ;  /* 0x0000000000017941 */ /* 0x000fea0003800000 */
.L_x_105:
        /* <DEDUP_REMOVED lines=12> */
.L_x_108:
[----:B------:R-:W-:Y:S05]  /*5040*/  BSYNC B1 ;  /* 0x0000000000017941 */ /* 0x000fea0003800000 */
.L_x_107:
        /* <DEDUP_REMOVED lines=12> */
.L_x_110:
[----:B------:R-:W-:Y:S05]  /*5110*/  BSYNC B1 ;  /* 0x0000000000017941 */ /* 0x000fea0003800000 */
.L_x_109:
        /* <DEDUP_REMOVED lines=12> */
.L_x_112:
[----:B------:R-:W-:Y:S05]  /*51e0*/  BSYNC B1 ;  /* 0x0000000000017941 */ /* 0x000fea0003800000 */
.L_x_111:
        /* <DEDUP_REMOVED lines=12> */
.L_x_114:
[----:B------:R-:W-:Y:S05]  /*52b0*/  BSYNC B1 ;  /* 0x0000000000017941 */ /* 0x000fea0003800000 */
.L_x_113:
        /* <DEDUP_REMOVED lines=12> */
.L_x_116:
[----:B------:R-:W-:Y:S05]  /*5380*/  BSYNC B1 ;  /* 0x0000000000017941 */ /* 0x000fea0003800000 */
.L_x_115:
        /* <DEDUP_REMOVED lines=12> */
.L_x_118:
[----:B------:R-:W-:Y:S05]  /*5450*/  BSYNC B1 ;  /* 0x0000000000017941 */ /* 0x000fea0003800000 */
.L_x_117:
        /* <DEDUP_REMOVED lines=12> */
.L_x_120:
[----:B------:R-:W-:Y:S05]  /*5520*/  BSYNC B1 ;  /* 0x0000000000017941 */ /* 0x000fea0003800000 */
.L_x_119:
        /* <DEDUP_REMOVED lines=12> */
.L_x_122:
[----:B------:R-:W-:Y:S05]  /*55f0*/  BSYNC B1 ;  /* 0x0000000000017941 */ /* 0x000fea0003800000 */
.L_x_121:
        /* <DEDUP_REMOVED lines=12> */
.L_x_124:
[----:B------:R-:W-:Y:S05]  /*56c0*/  BSYNC B1 ;  /* 0x0000000000017941 */ /* 0x000fea0003800000 */
.L_x_123:
        /* <DEDUP_REMOVED lines=12> */
.L_x_126:
[----:B------:R-:W-:Y:S05]  /*5790*/  BSYNC B1 ;  /* 0x0000000000017941 */ /* 0x000fea0003800000 */
.L_x_125:
        /* <DEDUP_REMOVED lines=12> */
.L_x_128:
[----:B------:R-:W-:Y:S05]  /*5860*/  BSYNC B1 ;  /* 0x0000000000017941 */ /* 0x000fea0003800000 */
.L_x_127:
        /* <DEDUP_REMOVED lines=12> */
.L_x_130:
[----:B------:R-:W-:Y:S05]  /*5930*/  BSYNC B1 ;  /* 0x0000000000017941 */ /* 0x000fea0003800000 */
.L_x_129:
        /* <DEDUP_REMOVED lines=12> */
.L_x_132:
[----:B------:R-:W-:Y:S05]  /*5a00*/  BSYNC B1 ;  /* 0x0000000000017941 */ /* 0x000fea0003800000 */
.L_x_131:
        /* <DEDUP_REMOVED lines=12> */
.L_x_134:
[----:B------:R-:W-:Y:S05]  /*5ad0*/  BSYNC B1 ;  /* 0x0000000000017941 */ /* 0x000fea0003800000 */
.L_x_133:
        /* <DEDUP_REMOVED lines=12> */
.L_x_136:
[----:B------:R-:W-:Y:S05]  /*5ba0*/  BSYNC B1 ;  /* 0x0000000000017941 */ /* 0x000fea0003800000 */
.L_x_135:
        /* <DEDUP_REMOVED lines=12> */
.L_x_138:
[----:B------:R-:W-:Y:S05]  /*5c70*/  BSYNC B1 ;  /* 0x0000000000017941 */ /* 0x000fea0003800000 */
.L_x_137:
        /* <DEDUP_REMOVED lines=12> */
.L_x_140:
[----:B------:R-:W-:Y:S05]  /*5d40*/  BSYNC B1 ;  /* 0x0000000000017941 */ /* 0x000fea0003800000 */
.L_x_139:
        /* <DEDUP_REMOVED lines=12> */
.L_x_142:
[----:B------:R-:W-:Y:S05]  /*5e10*/  BSYNC B1 ;  /* 0x0000000000017941 */ /* 0x000fea0003800000 */
.L_x_141:
        /* <DEDUP_REMOVED lines=12> */
.L_x_144:
[----:B------:R-:W-:Y:S05]  /*5ee0*/  BSYNC B1 ;  /* 0x0000000000017941 */ /* 0x000fea0003800000 */
.L_x_143:
[----:B-----5:R-:W-:Y:S01]  /*5ef0*/  LOP3.LUT R5, R5, 0xff, RZ, 0xc0, !PT ;  /* 0x000000ff05057812 */ /* 0x020fe200078ec0ff */
[----:B------:R-:W-:Y:S01]  /*5f00*/  BSSY B1, `(.L_x_145) ;  /* 0x000000b000017945 */ /* 0x000fe20003800000 */
[----:B------:R-:W-:Y:S02]  /*5f10*/  ISETP.LT.OR P4, PT, R29, 0x71, !P0 ;  /* 0x000000711d00780c */ /* 0x000fe40004781670 */
[----:B------:R-:W-:-:S05]  /*5f20*/  F2FP.F16.E5M2.UNPACK_B R5, R5 ;  /* 0x00000005ff05723e */ /* 0x000fca00020004ff */
[----:B------:R-:W-:-:S05]  /*5f30*/  HADD2.F32 R18, -RZ, R5.H0_H0 ;  /* 0x20000005ff127230 */ /* 0x000fca0000004100 */
[----:B------:R-:W-:-:S04]  /*5f40*/  FMUL R5, R18, R9 ;  /* 0x0000000912057220 */ /* 0x000fc80000400000 */
[----:B------:R-:W-:-:S05]  /*5f50*/  FFMA R5, R20, R8, R5 ;  /* 0x0000000814057223 */ /* 0x000fca0000000005 */
[----:B0-----:R-:W-:Y:S02]  /*5f60*/  F2FP.SATFINITE.E5M2.F32.PACK_AB_MERGE_C R23, RZ, R5, RZ ;  /* 0x00000005ff17723e */ /* 0x001fe400048060ff */
[----:B------:R-:W-:-:S03]  /*5f70*/  PRMT R5, RZ, 0x7610, R5 ;  /* 0x00007610ff057816 */ /* 0x000fc60000000005 */
[----:B------:R0:W-:Y:S01]  /*5f80*/  @!P3 STG.E.U8 desc[UR16][R6.64+0x69], R23 ;  /* 0x000069170600b986 */ /* 0x0001e2000c101110 */
[----:B------:R-:W-:Y:S05]  /*5f90*/  @P4 BRA `(.L_x_146) ;  /* 0x0000000000044947 */ /* 0x000fea0003800000 */
[----:B------:R0:W5:Y:S02]  /*5fa0*/  LDG.E.U8 R5, desc[UR16][R24.64+0x70] ;  /* 0x0000701018057981 */ /* 0x000164000c1e1100 */
.L_x_146:
[----:B------:R-:W-:Y:S05]  /*5fb0*/  BSYNC B1 ;  /* 0x0000000000017941 */ /* 0x000fea0003800000 */
.L_x_145:
        /* <DEDUP_REMOVED lines=12> */
.L_x_148:
[----:B------:R-:W-:Y:S05]  /*6080*/  BSYNC B1 ;  /* 0x0000000000017941 */ /* 0x000fea0003800000 */
.L_x_147:
        /* <DEDUP_REMOVED lines=12> */
.L_x_150:
[----:B------:R-:W-:Y:S05]  /*6150*/  BSYNC B1 ;  /* 0x0000000000017941 */ /* 0x000fea0003800000 */
.L_x_149:
        /* <DEDUP_REMOVED lines=8> */
[----:B0-----:R-:W-:-:S05]  /*61e0*/  F2FP.SATFINITE.E5M2.F32.PACK_AB_MERGE_C R17, RZ, R18, RZ ;  /* 0x00000012ff11723e */ /* 0x001fca00048060ff */
[----:B------:R0:W-:Y:S01]  /*61f0*/  @!P4 STG.E.U8 desc[UR16][R6.64+0x70], R17 ;  /* 0x000070110600c986 */ /* 0x0001e2000c101110 */
[----:B------:R-:W-:Y:S05]  /*6200*/  @P3 BRA `(.L_x_152) ;  /* 0x0000000000043947 */ /* 0x000fea0003800000 */
[----:B------:R0:W5:Y:S02]  /*6210*/  LDG.E.U8 R5, desc[UR16][R26.64+0x71] ;  /* 0x000071101a057981 */ /* 0x000164000c1e1100 */
.L_x_152:
[----:B------:R-:W-:Y:S05]  /*6220*/  BSYNC B1 ;  /* 0x0000000000017941 */ /* 0x000fea0003800000 */
.L_x_151:
        /* <DEDUP_REMOVED lines=12> */
.L_x_154:
[----:B------:R-:W-:Y:S05]  /*62f0*/  BSYNC B1 ;  /* 0x0000000000017941 */ /* 0x000fea0003800000 */
.L_x_153:
        /* <DEDUP_REMOVED lines=12> */
.L_x_156:
[----:B------:R-:W-:Y:S05]  /*63c0*/  BSYNC B1 ;  /* 0x0000000000017941 */ /* 0x000fea0003800000 */
.L_x_155:
        /* <DEDUP_REMOVED lines=12> */
.L_x_158:
[----:B------:R-:W-:Y:S05]  /*6490*/  BSYNC B1 ;  /* 0x0000000000017941 */ /* 0x000fea0003800000 */
.L_x_157:
[----:B-----5:R-:W-:Y:S01]  /*64a0*/  LOP3.LUT R5, R5, 0xff, RZ, 0xc0, !PT ;  /* 0x000000ff05057812 */ /* 0x020fe200078ec0ff */
[----:B------:R-:W-:Y:S01]  /*64b0*/  BSSY B1, `(.L_x_159) ;  /* 0x000000b000017945 */ /* 0x000fe20003800000 */
[----:B------:R-:W-:Y:S02]  /*64c0*/  ISETP.LT.OR P1, PT, R29, 0x7a, !P1 ;  /* 0x0000007a1d00780c */ /* 0x000fe40004f21670 */
[----:B------:R-:W-:-:S05]  /*64d0*/  F2FP.F16.E5M2.UNPACK_B R5, R5 ;  /* 0x00000005ff05723e */ /* 0x000fca00020004ff */
[----:B01--4-:R-:W-:Y:S01]  /*64e0*/  HADD2.F32 R10, -RZ, R5.H0_H0 ;  /* 0x20000005ff0a7230 */ /* 0x013fe20000004100 */
[----:B------:R-:W-:-:S04]  /*64f0*/  PRMT R5, RZ, 0x7610, R5 ;  /* 0x00007610ff057816 */ /* 0x000fc80000000005 */
[----:B------:R-:W-:-:S04]  /*6500*/  FMUL R10, R10, R9 ;  /* 0x000000090a0a7220 */ /* 0x000fc80000400000 */
[----:B------:R-:W-:-:S05]  /*6510*/  FFMA R10, R15, R8, R10 ;  /* 0x000000080f0a7223 */ /* 0x000fca000000000a */
[----:B------:R-:W-:-:S05]  /*6520*/  F2FP.SATFINITE.E5M2.F32.PACK_AB_MERGE_C R11, RZ, R10, RZ ;  /* 0x0000000aff0b723e */ /* 0x000fca00048060ff */
[----:B------:R0:W-:Y:S01]  /*6530*/  @!P3 STG.E.U8 desc[UR16][R6.64+0x78], R11 ;  /* 0x0000780b0600b986 */ /* 0x0001e2000c101110 */
[----:B------:R-:W-:Y:S05]  /*6540*/  @P1 BRA `(.L_x_160) ;  /* 0x0000000000041947 */ /* 0x000fea0003800000 */
[----:B------:R1:W5:Y:S02]  /*6550*/  LDG.E.U8 R5, desc[UR16][R26.64+0x79] ;  /* 0x000079101a057981 */ /* 0x000364000c1e1100 */
.L_x_160:
[----:B------:R-:W-:Y:S05]  /*6560*/  BSYNC B1 ;  /* 0x0000000000017941 */ /* 0x000fea0003800000 */
.L_x_159:
[----:B------:R-:W-:Y:S05]  /*6570*/  @P1 BRA `(.L_x_161) ;  /* 0x0000001000281947 */ /* 0x000fea0003800000 */
[----:B-----5:R-:W-:-:S04]  /*6580*/  LOP3.LUT R5, R5, 0xff, RZ, 0xc0, !PT ;  /* 0x000000ff05057812 */ /* 0x020fc800078ec0ff */
[----:B------:R-:W-:-:S05]  /*6590*/  F2FP.F16.E5M2.UNPACK_B R5, R5 ;  /* 0x00000005ff05723e */ /* 0x000fca00020004ff */
[----:B------:R-:W-:-:S05]  /*65a0*/  HADD2.F32 R10, -RZ, R5.H0_H0 ;  /* 0x20000005ff0a7230 */ /* 0x000fca0000004100 */
[----:B------:R-:W-:-:S04]  /*65b0*/  FMUL R5, R10, R9 ;  /* 0x000000090a057220 */ /* 0x000fc80000400000 */
[----:B------:R-:W-:-:S05]  /*65c0*/  FFMA R5, R14, R8, R5 ;  /* 0x000000080e057223 */ /* 0x000fca0000000005 */
[----:B------:R-:W-:-:S05]  /*65d0*/  F2FP.SATFINITE.E5M2.F32.PACK_AB_MERGE_C R5, RZ, R5, RZ ;  /* 0x00000005ff05723e */ /* 0x000fca00048060ff */
[----:B------:R4:W-:Y:S01]  /*65e0*/  STG.E.U8 desc[UR16][R6.64+0x79], R5 ;  /* 0x0000790506007986 */ /* 0x0009e2000c101110 */
[----:B------:R-:W-:Y:S05]  /*65f0*/  BRA `(.L_x_161) ;  /* 0x0000001000087947 */ /* 0x000fea0003800000 */
.L_x_32:
[----:B------:R-:W-:Y:S01]  /*6600*/  ISETP.GE.AND P1, PT, R36, 0x1, PT ;  /* 0x000000012400780c */ /* 0x000fe20003f26270 */
[-C--:B--2---:R-:W-:Y:S01]  /*6610*/  FMUL R141, R141, R8.reuse ;  /* 0x000000088d8d7220 */ /* 0x084fe20000400000 */
[-C--:B------:R-:W-:Y:S01]  /*6620*/  FMUL R136, R136, R8.reuse ;  /* 0x0000000888887220 */ /* 0x080fe20000400000 */
[----:B------:R-:W-:Y:S01]  /*6630*/  ISETP.GE.AND P0, PT, R36, 0x9, PT ;  /* 0x000000092400780c */ /* 0x000fe20003f06270 */
[-C--:B------:R-:W-:Y:S01]  /*6640*/  FMUL R139, R139, R8.reuse ;  /* 0x000000088b8b7220 */ /* 0x080fe20000400000 */
[C---:B------:R-:W-:Y:S01]  /*6650*/  ISETP.LT.OR P4, PT, R29.reuse, 0x1, !P1 ;  /* 0x000000011d00780c */ /* 0x040fe20004f81670 */
[-C--:B------:R-:W-:Y:S01]  /*6660*/  FMUL R134, R134, R8.reuse ;  /* 0x0000000886867220 */ /* 0x080fe20000400000 */
[----:B------:R-:W-:Y:S01]  /*6670*/  ISETP.LT.OR P5, PT, R29, 0x2, !P1 ;  /* 0x000000021d00780c */ /* 0x000fe20004fa1670 */
[-C--:B------:R-:W-:Y:S01]  /*6680*/  FMUL R137, R137, R8.reuse ;  /* 0x0000000889897220 */ /* 0x080fe20000400000 */
[----:B------:R-:W-:Y:S01]  /*6690*/  F2FP.SATFINITE.E5M2.F32.PACK_AB_MERGE_C R141, RZ, R141, RZ ;  /* 0x0000008dff8d723e */ /* 0x000fe200048060ff */
[----:B------:R-:W-:Y:S01]  /*66a0*/  FMUL R132, R132, R8 ;  /* 0x0000000884847220 */ /* 0x000fe20000400000 */
[----:B------:R-:W-:Y:S01]  /*66b0*/  F2FP.SATFINITE.E5M2.F32.PACK_AB_MERGE_C R5, RZ, R136, RZ ;  /* 0x00000088ff05723e */ /* 0x000fe200048060ff */
[-C--:B------:R-:W-:Y:S01]  /*66c0*/  FMUL R135, R135, R8.reuse ;  /* 0x0000000887877220 */ /* 0x080fe20000400000 */
[C---:B------:R-:W-:Y:S01]  /*66d0*/  ISETP.LT.OR P3, PT, R29.reuse, 0x1, !P0 ;  /* 0x000000011d00780c */ /* 0x040fe20004761670 */
[-C--:B------:R-:W-:Y:S01]  /*66e0*/  FMUL R130, R130, R8.reuse ;  /* 0x0000000882827220 */ /* 0x080fe20000400000 */
[----:B------:R-:W-:Y:S01]  /*66f0*/  ISETP.LT.OR P6, PT, R29, 0xa, !P1 ;  /* 0x0000000a1d00780c */ /* 0x000fe20004fc1670 */
[-C--:B------:R-:W-:Y:S01]  /*6700*/  FMUL R133, R133, R8.reuse ;  /* 0x0000000885857220 */ /* 0x080fe20000400000 */
[----:B------:R-:W-:Y:S01]  /*6710*/  F2FP.SATFINITE.E5M2.F32.PACK_AB_MERGE_C R139, RZ, R139, RZ ;  /* 0x0000008bff8b723e */ /* 0x000fe200048060ff */
[----:B------:R-:W-:Y:S01]  /*6720*/  @!P4 STG.E.U8 desc[UR16][R10.64], R141 ;  /* 0x0000008d0a00c986 */ /* 0x000fe2000c101110 */
[C---:B------:R-:W-:Y:S01]  /*6730*/  ISETP.LT.OR P4, PT, R29.reuse, 0x2, !P0 ;  /* 0x000000021d00780c */ /* 0x040fe20004781670 */
[----:B------:R-:W-:Y:S01]  /*6740*/  FMUL R128, R128, R8 ;  /* 0x0000000880807220 */ /* 0x000fe20000400000 */
[----:B------:R-:W-:Y:S01]  /*6750*/  F2FP.SATFINITE.E5M2.F32.PACK_AB_MERGE_C R25, RZ, R134, RZ ;  /* 0x00000086ff19723e */ /* 0x000fe200048060ff */
[----:B------:R0:W-:Y:S01]  /*6760*/  @!P5 STG.E.U8 desc[UR16][R10.64+0x1], R5 ;  /* 0x000001050a00d986 */ /* 0x0001e2000c101110 */
[----:B------:R-:W-:Y:S01]  /*6770*/  ISETP.LT.OR P5, PT, R29, 0x9, !P1 ;  /* 0x000000091d00780c */ /* 0x000fe20004fa1670 */
[-C--:B------:R-:W-:Y:S01]  /*6780*/  FMUL R131, R131, R8.reuse ;  /* 0x0000000883837220 */ /* 0x080fe20000400000 */
[----:B------:R-:W-:Y:S01]  /*6790*/  F2FP.SATFINITE.E5M2.F32.PACK_AB_MERGE_C R137, RZ, R137, RZ ;  /* 0x00000089ff89723e */ /* 0x000fe200048060ff */
[----:B------:R-:W-:Y:S01]  /*67a0*/  @!P3 STG.E.U8 desc[UR16][R6.64], R139 ;  /* 0x0000008b0600b986 */ /* 0x000fe2000c101110 */
[----:B------:R-:W-:Y:S01]  /*67b0*/  ISETP.LT.OR P3, PT, R29, 0x9, !P0 ;  /* 0x000000091d00780c */ /* 0x000fe20004761670 */
[-C--:B------:R-:W-:Y:S01]  /*67c0*/  FMUL R126, R126, R8.reuse ;  /* 0x000000087e7e7220 */ /* 0x080fe20000400000 */
[----:B------:R-:W-:Y:S01]  /*67d0*/  F2FP.SATFINITE.E5M2.F32.PACK_AB_MERGE_C R135, RZ, R135, RZ ;  /* 0x00000087ff87723e */ /* 0x000fe200048060ff */
[-C--:B------:R-:W-:Y:S01]  /*67e0*/  FMUL R129, R129, R8.reuse ;  /* 0x0000000881817220 */ /* 0x080fe20000400000 */
[----:B------:R-:W-:Y:S01]  /*67f0*/  F2FP.SATFINITE.E5M2.F32.PACK_AB_MERGE_C R133, RZ, R133, RZ ;  /* 0x00000085ff85723e */ /* 0x000fe200048060ff */
[----:B------:R1:W-:Y:S01]  /*6800*/  @!P4 STG.E.U8 desc[UR16][R6.64+0x1], R25 ;  /* 0x000001190600c986 */ /* 0x0003e2000c101110 */
[C---:B------:R-:W-:Y:S01]  /*6810*/  ISETP.LT.OR P4, PT, R29.reuse, 0xa, !P0 ;  /* 0x0000000a1d00780c */ /* 0x040fe20004781670 */
[----:B------:R-:W-:Y:S01]  /*6820*/  FMUL R124, R124, R8 ;  /* 0x000000087c7c7220 */ /* 0x000fe20000400000 */
[----:B0-----:R-:W-:Y:S01]  /*6830*/  F2FP.SATFINITE.E5M2.F32.PACK_AB_MERGE_C R5, RZ, R132, RZ ;  /* 0x00000084ff05723e */ /* 0x001fe200048060ff */
[----:B------:R-:W-:Y:S01]  /*6840*/  @!P5 STG.E.U8 desc[UR16][R10.64+0x8], R137 ;  /* 0x000008890a00d986 */ /* 0x000fe2000c101110 */
[----:B------:R-:W-:Y:S01]  /*6850*/  ISETP.LT.OR P5, PT, R29, 0x11, !P1 ;  /* 0x000000111d00780c */ /* 0x000fe20004fa1670 */
[-C--:B------:R-:W-:Y:S01]  /*6860*/  FMUL R127, R127, R8.reuse ;  /* 0x000000087f7f7220 */ /* 0x080fe20000400000 */
[----:B------:R-:W-:Y:S01]  /*6870*/  F2FP.SATFINITE.E5M2.F32.PACK_AB_MERGE_C R131, RZ, R131, RZ ;  /* 0x00000083ff83723e */ /* 0x000fe200048060ff */
[----:B------:R0:W-:Y:S01]  /*6880*/  @!P6 STG.E.U8 desc[UR16][R10.64+0x9], R5 ;  /* 0x000009050a00e986 */ /* 0x0001e2000c101110 */
[----:B------:R-:W-:Y:S01]  /*6890*/  ISETP.LT.OR P6, PT, R29, 0x12, !P1 ;  /* 0x000000121d00780c */ /* 0x000fe20004fc1670 */
[----:B------:R-:W-:Y:S01]  /*68a0*/  FMUL R122, R122, R8 ;  /* 0x000000087a7a7220 */ /* 0x000fe20000400000 */
[----:B------:R-:W-:Y:S01]  /*68b0*/  F2FP.SATFINITE.E5M2.F32.PACK_AB_MERGE_C R129, RZ, R129, RZ ;  /* 0x00000081ff81723e */ /* 0x000fe200048060ff */
[----:B------:R-:W-:Y:S01]  /*68c0*/  @!P3 STG.E.U8 desc[UR16][R6.64+0x8], R135 ;  /* 0x000008870600b986 */ /* 0x000fe2000c101110 */
[----:B-1----:R-:W-:Y:S01]  /*68d0*/  F2FP.SATFINITE.E5M2.F32.PACK_AB_MERGE_C R25, RZ, R130, RZ ;  /* 0x00000082ff19723e */ /* 0x002fe200048060ff */
[-C--:B------:R-:W-:Y:S01]  /*68e0*/  FMUL R125, R125, R8.reuse ;  /* 0x000000087d7d7220 */ /* 0x080fe20000400000 */
[C---:B------:R-:W-:Y:S01]  /*68f0*/  ISETP.LT.OR P3, PT, R29.reuse, 0x11, !P0 ;  /* 0x000000111d00780c */ /* 0x040fe20004761670 */
[-C--:B------:R-:W-:Y:S01]  /*6900*/  FMUL R120, R120, R8.reuse ;  /* 0x0000000878787220 */ /* 0x080fe20000400000 */
[----:B------:R-:W-:Y:S01]  /*6910*/  F2FP.SATFINITE.E5M2.F32.PACK_AB_MERGE_C R127, RZ, R127, RZ ;  /* 0x0000007fff7f723e */ /* 0x000fe200048060ff */
[----:B------:R1:W-:Y:S01]  /*6920*/  @!P4 STG.E.U8 desc[UR16][R6.64+0x9], R25 ;  /* 0x000009190600c986 */ /* 0x0003e2000c101110 */
[----:B------:R-:W-:Y:S01]  /*6930*/  ISETP.LT.OR P4, PT, R29, 0x12, !P0 ;  /* 0x000000121d00780c */ /* 0x000fe20004781670 */
[----:B------:R-:W-:Y:S01]  /*6940*/  FMUL R123, R123, R8 ;  /* 0x000000087b7b7220 */ /* 0x000fe20000400000 */
[----:B0-----:R-:W-:Y:S01]  /*6950*/  F2FP.SATFINITE.E5M2.F32.PACK_AB_MERGE_C R5, RZ, R128, RZ ;  /* 0x00000080ff05723e */ /* 0x001fe200048060ff */
[----:B------:R-:W-:Y:S01]  /*6960*/  @!P5 STG.E.U8 desc[UR16][R10.64+0x10], R133 ;  /* 0x000010850a00d986 */ /* 0x000fe2000c101110 */
[C---:B------:R-:W-:Y:S01]  /*6970*/  ISETP.LT.OR P5, PT, R29.reuse, 0x19, !P1 ;  /* 0x000000191d00780c */ /* 0x040fe20004fa1670 */
[-C--:B------:R-:W-:Y:S01]  /*6980*/  FMUL R118, R118, R8.reuse ;  /* 0x0000000876767220 */ /* 0x080fe20000400000 */
[----:B------:R-:W-:Y:S01]  /*6990*/  F2FP.SATFINITE.E5M2.F32.PACK_AB_MERGE_C R125, RZ, R125, RZ ;  /* 0x0000007dff7d723e */ /* 0x000fe200048060ff */
[----:B------:R0:W-:Y:S01]  /*69a0*/  @!P6 STG.E.U8 desc[UR16][R10.64+0x11], R5 ;  /* 0x000011050a00e986 */ /* 0x0001e2000c101110 */
[----:B------:R-:W-:Y:S01]  /*69b0*/  ISETP.LT.OR P6, PT, R29, 0x1a, !P1 ;  /* 0x0000001a1d00780c */ /* 0x000fe20004fc1670 */
[-C--:B------:R-:W-:Y:S01]  /*69c0*/  FMUL R121, R121, R8.reuse ;  /* 0x0000000879797220 */ /* 0x080fe20000400000 */
[----:B------:R-:W-:Y:S01]  /*69d0*/  FMUL R116, R116, R8 ;  /* 0x0000000874747220 */ /* 0x000fe20000400000 */
[----:B-1----:R-:W-:Y:S01]  /*69e0*/  F2FP.SATFINITE.E5M2.F32.PACK_AB_MERGE_C R25, RZ, R126, RZ ;  /* 0x0000007eff19723e */ /* 0x002fe200048060ff */
[----:B------:R-:W-:Y:S01]  /*69f0*/  @!P3 STG.E.U8 desc[UR16][R6.64+0x10], R131 ;  /* 0x000010830600b986 */ /* 0x000fe2000c101110 */
[----:B------:R-:W-:Y:S01]  /*6a00*/  ISETP.LT.OR P3, PT, R29, 0x19, !P0 ;  /* 0x000000191d00780c */ /* 0x000fe20004761670 */
        /* <DEDUP_REMOVED lines=35> */
[----:B------:R-:W-:Y:S01]  /*6c40*/  ISETP.LT.OR P3, PT, R29, 0x29, !P0 ;  /* 0x000000291d00780c */ /* 0x000fe20004761670 */
[-C--:B------:R-:W-:Y:S01]  /*6c50*/  FMUL R109, R109, R8.reuse ;  /* 0x000000086d6d7220 */ /* 0x080fe20000400000 */
[-C--:B------:R-:W-:Y:S01]  /*6c60*/  FMUL R104, R104, R8.reuse ;  /* 0x0000000868687220 */ /* 0x080fe20000400000 */
        /* <DEDUP_REMOVED lines=104> */
[----:B------:R-:W-:-:S02]  /*72f0*/  ISETP.LT.OR P3, PT, R29, 0x59, !P0 ;  /* 0x000000591d00780c */ /* 0x000fc40004761670 */
[----:B------:R-:W-:Y:S01]  /*7300*/  F2FP.SATFINITE.E5M2.F32.PACK_AB_MERGE_C R19, RZ, R19, RZ ;  /* 0x00000013ff13723e */ /* 0x000fe200048060ff */
[----:B------:R1:W-:Y:S01]  /*7310*/  @!P4 STG.E.U8 desc[UR16][R6.64+0x51], R25 ;  /* 0x000051190600c986 */ /* 0x0003e2000c101110 */
[C---:B------:R-:W-:Y:S02]  /*7320*/  ISETP.LT.OR P4, PT, R29.reuse, 0x5a, !P0 ;  /* 0x0000005a1d00780c */ /* 0x040fe40004781670 */
[----:B0-----:R-:W-:Y:S01]  /*7330*/  F2FP.SATFINITE.E5M2.F32.PACK_AB_MERGE_C R5, RZ, R92, RZ ;  /* 0x0000005cff05723e */ /* 0x001fe200048060ff */
[----:B------:R-:W-:Y:S01]  /*7340*/  @!P5 STG.E.U8 desc[UR16][R10.64+0x58], R97 ;  /* 0x000058610a00d986 */ /* 0x000fe2000c101110 */
[C---:B------:R-:W-:Y:S02]  /*7350*/  ISETP.LT.OR P5, PT, R29.reuse, 0x61, !P1 ;  /* 0x000000611d00780c */ /* 0x040fe40004fa1670 */
[----:B------:R-:W-:Y:S01]  /*7360*/  F2FP.SATFINITE.E5M2.F32.PACK_AB_MERGE_C R13, RZ, R13, RZ ;  /* 0x0000000dff0d723e */ /* 0x000fe200048060ff */
[----:B------:R0:W-:Y:S01]  /*7370*/  @!P6 STG.E.U8 desc[UR16][R10.64+0x59], R5 ;  /* 0x000059050a00e986 */ /* 0x0001e2000c101110 */
[----:B------:R-:W-:-:S02]  /*7380*/  ISETP.LT.OR P6, PT, R29, 0x62, !P1 ;  /* 0x000000621d00780c */ /* 0x000fc40004fc1670 */
[----:B------:R-:W-:Y:S01]  /*7390*/  F2FP.SATFINITE.E5M2.F32.PACK_AB_MERGE_C R15, RZ, R15, RZ ;  /* 0x0000000fff0f723e */ /* 0x000fe200048060ff */
[----:B------:R-:W-:Y:S01]  /*73a0*/  @!P3 STG.E.U8 desc[UR16][R6.64+0x58], R95 ;  /* 0x0000585f0600b986 */ /* 0x000fe2000c101110 */
[----:B-1----:R-:W-:Y:S02]  /*73b0*/  F2FP.SATFINITE.E5M2.F32.PACK_AB_MERGE_C R25, RZ, R90, RZ ;  /* 0x0000005aff19723e */ /* 0x002fe400048060ff */
[----:B------:R-:W-:-:S03]  /*73c0*/  ISETP.LT.OR P3, PT, R29, 0x61, !P0 ;  /* 0x000000611d00780c */ /* 0x000fc60004761670 */
[----:B------:R1:W-:Y:S01]  /*73d0*/  @!P4 STG.E.U8 desc[UR16][R6.64+0x59], R25 ;  /* 0x000059190600c986 */ /* 0x0003e2000c101110 */
[C---:B------:R-:W-:Y:S02]  /*73e0*/  ISETP.LT.OR P4, PT, R29.reuse, 0x62, !P0 ;  /* 0x000000621d00780c */ /* 0x040fe40004781670 */
[----:B0-----:R-:W-:Y:S01]  /*73f0*/  F2FP.SATFINITE.E5M2.F32.PACK_AB_MERGE_C R5, RZ, R88, RZ ;  /* 0x00000058ff05723e */ /* 0x001fe200048060ff */
[----:B------:R-:W-:Y:S01]  /*7400*/  @!P5 STG.E.U8 desc[UR16][R10.64+0x60], R93 ;  /* 0x0000605d0a00d986 */ /* 0x000fe2000c101110 */
[----:B------:R-:W-:-:S03]  /*7410*/  ISETP.LT.OR P5, PT, R29, 0x69, !P1 ;  /* 0x000000691d00780c */ /* 0x000fc60004fa1670 */
[----:B------:R0:W-:Y:S01]  /*7420*/  @!P6 STG.E.U8 desc[UR16][R10.64+0x61], R5 ;  /* 0x000061050a00e986 */ /* 0x0001e2000c101110 */
[C---:B------:R-:W-:Y:S02]  /*7430*/  ISETP.LT.OR P6, PT, R29.reuse, 0x6a, !P1 ;  /* 0x0000006a1d00780c */ /* 0x040fe40004fc1670 */
[----:B-1----:R-:W-:Y:S01]  /*7440*/  F2FP.SATFINITE.E5M2.F32.PACK_AB_MERGE_C R25, RZ, R22, RZ ;  /* 0x00000016ff19723e */ /* 0x002fe200048060ff */
[----:B------:R-:W-:Y:S01]  /*7450*/  @!P3 STG.E.U8 desc[UR16][R6.64+0x60], R91 ;  /* 0x0000605b0600b986 */ /* 0x000fe2000c101110 */
        /* <DEDUP_REMOVED lines=11> */
[----:B------:R-:W-:Y:S01]  /*7510*/  @!P4 STG.E.U8 desc[UR16][R6.64+0x69], R25 ;  /* 0x000069190600c986 */ /* 0x000fe2000c101110 */
[C---:B------:R-:W-:Y:S02]  /*7520*/  ISETP.LT.OR P4, PT, R29.reuse, 0x79, !P1 ;  /* 0x000000791d00780c */ /* 0x040fe40004f81670 */
[C---:B------:R-:W-:Y:S01]  /*7530*/  ISETP.LT.OR P1, PT, R29.reuse, 0x7a, !P1 ;  /* 0x0000007a1d00780c */ /* 0x040fe20004f21670 */
[----:B------:R1:W-:Y:S01]  /*7540*/  @!P5 STG.E.U8 desc[UR16][R10.64+0x70], R21 ;  /* 0x000070150a00d986 */ /* 0x0003e2000c101110 */
[C---:B------:R-:W-:Y:S02]  /*7550*/  ISETP.LT.OR P5, PT, R29.reuse, 0x72, !P0 ;  /* 0x000000721d00780c */ /* 0x040fe400047a1670 */
[----:B0-----:R-:W-:Y:S01]  /*7560*/  F2FP.SATFINITE.E5M2.F32.PACK_AB_MERGE_C R5, RZ, R16, RZ ;  /* 0x00000010ff05723e */ /* 0x001fe200048060ff */
[----:B------:R0:W-:Y:S01]  /*7570*/  @!P6 STG.E.U8 desc[UR16][R10.64+0x71], R17 ;  /* 0x000071110a00e986 */ /* 0x0001e2000c101110 */
[C---:B------:R-:W-:Y:S02]  /*7580*/  ISETP.LT.OR P6, PT, R29.reuse, 0x79, !P0 ;  /* 0x000000791d00780c */ /* 0x040fe400047c1670 */
[----:B------:R-:W-:Y:S01]  /*7590*/  ISETP.LT.OR P0, PT, R29, 0x7a, !P0 ;  /* 0x0000007a1d00780c */ /* 0x000fe20004701670 */
[----:B------:R2:W-:Y:S01]  /*75a0*/  @!P3 STG.E.U8 desc[UR16][R6.64+0x70], R19 ;  /* 0x000070130600b986 */ /* 0x0005e2000c101110 */
[----:B-1----:R-:W-:-:S05]  /*75b0*/  F2FP.SATFINITE.E5M2.F32.PACK_AB_MERGE_C R21, RZ, R14, RZ ;  /* 0x0000000eff15723e */ /* 0x002fca00048060ff */
[----:B------:R2:W-:Y:S01]  /*75c0*/  @!P5 STG.E.U8 desc[UR16][R6.64+0x71], R5 ;  /* 0x000071050600d986 */ /* 0x0005e2000c101110 */
[----:B0-----:R-:W-:-:S03]  /*75d0*/  F2FP.SATFINITE.E5M2.F32.PACK_AB_MERGE_C R17, RZ, R12, RZ ;  /* 0x0000000cff11723e */ /* 0x001fc600048060ff */
[----:B------:R2:W-:Y:S04]  /*75e0*/  @!P4 STG.E.U8 desc[UR16][R10.64+0x78], R13 ;  /* 0x0000780d0a00c986 */ /* 0x0005e8000c101110 */
[----:B------:R2:W-:Y:S04]  /*75f0*/  @!P1 STG.E.U8 desc[UR16][R10.64+0x79], R17 ;  /* 0x000079110a009986 */ /* 0x0005e8000c101110 */
[----:B------:R2:W-:Y:S04]  /*7600*/  @!P6 STG.E.U8 desc[UR16][R6.64+0x78], R15 ;  /* 0x0000780f0600e986 */ /* 0x0005e8000c101110 */
[----:B------:R2:W-:Y:S02]  /*7610*/  @!P0 STG.E.U8 desc[UR16][R6.64+0x79], R21 ;  /* 0x0000791506008986 */ /* 0x0005e4000c101110 */
.L_x_161:
[----:B------:R-:W-:Y:S05]  /*7620*/  BSYNC B0 ;  /* 0x0000000000007941 */ /* 0x000fea0003800000 */
.L_x_31:
[----:B------:R-:W-:Y:S01]  /*7630*/  ULDC UR6, c[0x0][0xc] ;  /* 0x0000030000067ab9 */ /* 0x000fe20000000800 */
[----:B------:R-:W-:Y:S01]  /*7640*/  ULDC UR7, c[0x0][0x10] ;  /* 0x0000040000077ab9 */ /* 0x000fe20000000800 */
[----:B--2-45:R-:W2:Y:S01]  /*7650*/  LDC R5, c[0x0][0x14] ;  /* 0x00000500ff057b82 */ /* 0x034ea20000000800 */
[----:B------:R-:W-:Y:S01]  /*7660*/  UIMAD.WIDE.U32 UR6, UR6, UR7, URZ ;  /* 0x00000007060672a5 */ /* 0x000fe2000f8e003f */
[----:B0-----:R-:W-:Y:S01]  /*7670*/  PRMT R6, RZ, 0x7610, R6 ;  /* 0x00007610ff067816 */ /* 0x001fe20000000006 */
[----:B------:R-:W-:-:S04]  /*7680*/  IMAD.MOV.U32 R7, RZ, RZ, -0x1 ;  /* 0xffffffffff077424 */ /* 0x000fc800078e00ff */
[----:B--2---:R-:W-:-:S04]  /*7690*/  IMAD.WIDE.U32 R2, R5, UR6, R2 ;  /* 0x0000000605027c25 */ /* 0x004fc8000f8e0002 */
[----:B------:R-:W-:Y:S01]  /*76a0*/  IMAD R5, R5, UR7, RZ ;  /* 0x0000000705057c24 */ /* 0x000fe2000f8e02ff */
[----:B------:R-:W-:Y:S02]  /*76b0*/  ULDC.64 UR6, c[0x0][0x650] ;  /* 0x0001940000067ab9 */ /* 0x000fe40000000a00 */
[----:B------:R-:W-:Y:S01]  /*76c0*/  ISETP.GE.U32.AND P0, PT, R2, UR6, PT ;  /* 0x0000000602007c0c */ /* 0x000fe2000bf06070 */
[----:B------:R-:W-:Y:S02]  /*76d0*/  IMAD.IADD R3, R3, 0x1, R5 ;  /* 0x0000000103037824 */ /* 0x000fe400078e0205 */
[----:B------:R-:W-:-:S03]  /*76e0*/  IMAD.MOV.U32 R5, RZ, RZ, -0x1 ;  /* 0xffffffffff057424 */ /* 0x000fc600078e00ff */
[----:B------:R-:W-:-:S13]  /*76f0*/  ISETP.GE.U32.AND.EX P0, PT, R3, UR7, PT, P0 ;  /* 0x0000000703007c0c */ /* 0x000fda000bf06100 */
[----:B------:R-:W-:Y:S05]  /*7700*/  @P0 BRA `(.L_x_162) ;  /* 0x0000000400600947 */ /* 0x000fea0003800000 */
[----:B------:R-:W0:Y:S01]  /*7710*/  S2R R20, SR_CTAID.X ;  /* 0x0000000000147919 */ /* 0x000e220000002500 */
[----:B------:R-:W2:Y:S01]  /*7720*/  LDC.64 R14, c[0x0][0x628] ;  /* 0x00018a00ff0e7b82 */ /* 0x000ea20000000a00 */
[----:B------:R-:W-:Y:S01]  /*7730*/  ULDC UR6, c[0x0][0x150] ;  /* 0x0000540000067ab9 */ /* 0x000fe20000000800 */
[----:B------:R-:W-:Y:S01]  /*7740*/  IMAD.MOV.U32 R12, RZ, RZ, R2 ;  /* 0x000000ffff0c7224 */ /* 0x000fe200078e0002 */
[----:B------:R-:W4:Y:S01]  /*7750*/  S2R R22, SR_CTAID.Y ;  /* 0x0000000000167919 */ /* 0x000f220000002600 */
[----:B------:R-:W-:-:S04]  /*7760*/  IMAD.MOV.U32 R13, RZ, RZ, R3 ;  /* 0x000000ffff0d7224 */ /* 0x000fc800078e0003 */
[----:B------:R-:W1:Y:S08]  /*7770*/  LDC R23, c[0x0][0x144] ;  /* 0x00005100ff177b82 */ /* 0x000e700000000800 */
[----:B------:R-:W1:Y:S08]  /*7780*/  LDC R16, c[0x0][0x630] ;  /* 0x00018c00ff107b82 */ /* 0x000e700000000800 */
[----:B------:R-:W1:Y:S01]  /*7790*/  LDC.64 R18, c[0x0][0x620] ;  /* 0x00018800ff127b82 */ /* 0x000e620000000a00 */
[----:B--2---:R-:W-:-:S04]  /*77a0*/  ISETP.NE.U32.AND P0, PT, R14, RZ, PT ;  /* 0x000000ff0e00720c */ /* 0x004fc80003f05070 */
[----:B------:R-:W-:Y:S02]  /*77b0*/  ISETP.NE.AND.EX P0, PT, R15, RZ, PT, P0 ;  /* 0x000000ff0f00720c */ /* 0x000fe40003f05300 */
[----:B0-----:R-:W-:-:S05]  /*77c0*/  I2FP.F32.U32 R5, R20 ;  /* 0x0000001400057245 */ /* 0x001fca0000201000 */
[----:B------:R-:W-:-:S04]  /*77d0*/  FMUL R5, R5, UR6 ;  /* 0x0000000605057c20 */ /* 0x000fc80008400000 */
[----:B------:R0:W2:Y:S02]  /*77e0*/  F2I.U32.TRUNC.NTZ R21, R5 ;  /* 0x0000000500157305 */ /* 0x0000a4000020f000 */
[----:B----4-:R-:W-:Y:S05]  /*77f0*/  @!P0 BRA `(.L_x_163) ;  /* 0x0000000000288947 */ /* 0x010fea0003800000 */
[----:B0-----:R-:W0:Y:S02]  /*7800*/  LDC R5, c[0x0][0x634] ;  /* 0x00018d00ff057b82 */ /* 0x001e240000000800 */
        /* <DEDUP_REMOVED lines=9> */
.L_x_163:
[-CC-:B-1----:R-:W-:Y:S01]  /*78a0*/  SHF.R.U64 R17, R12, R16.reuse, R13.reuse ;  /* 0x000000100c117219 */ /* 0x182fe2000000120d */
[----:B------:R-:W1:Y:S01]  /*78b0*/  LDC.64 R28, c[0x0][0x640] ;  /* 0x00019000ff1c7b82 */ /* 0x000e620000000a00 */
[----:B0-----:R-:W-:Y:S01]  /*78c0*/  SHF.R.U32.HI R5, RZ, R16, R13 ;  /* 0x00000010ff057219 */ /* 0x001fe2000001160d */
[----:B--2---:R-:W-:Y:S01]  /*78d0*/  IMAD.MOV R21, RZ, RZ, -R21 ;  /* 0x000000ffff157224 */ /* 0x004fe200078e0a15 */
[----:B------:R-:W-:Y:S01]  /*78e0*/  IADD3 R11, P0, RZ, -R17, RZ ;  /* 0x80000011ff0b7210 */ /* 0x000fe20007f1e0ff */
[----:B------:R-:W-:Y:S02]  /*78f0*/  ULDC UR6, c[0x0][0x154] ;  /* 0x0000550000067ab9 */ /* 0x000fe40000000800 */
[----:B------:R-:W-:Y:S02]  /*7900*/  IMAD R23, R23, R21, R20 ;  /* 0x0000001517177224 */ /* 0x000fe400078e0214 */
[----:B------:R-:W0:Y:S01]  /*7910*/  LDC R12, c[0x0][0x618] ;  /* 0x00018600ff0c7b82 */ /* 0x000e220000000800 */
[----:B------:R-:W-:-:S02]  /*7920*/  IMAD.X R5, RZ, RZ, ~R5, P0 ;  /* 0x000000ffff057224 */ /* 0x000fc400000e0e05 */
[----:B------:R-:W-:-:S04]  /*7930*/  IMAD.WIDE.U32 R6, R11, R18, R2 ;  /* 0x000000120b067225 */ /* 0x000fc800078e0002 */
[----:B------:R-:W-:Y:S01]  /*7940*/  IMAD R10, R5, R18, RZ ;  /* 0x00000012050a7224 */ /* 0x000fe200078e02ff */
[----:B------:R-:W2:Y:S03]  /*7950*/  LDC R24, c[0x0][0x608] ;  /* 0x00018200ff187b82 */ /* 0x000ea60000000800 */
[----:B------:R-:W-:Y:S02]  /*7960*/  IMAD R5, R11, R19, R10 ;  /* 0x000000130b057224 */ /* 0x000fe400078e020a */
[----:B------:R-:W-:Y:S02]  /*7970*/  IMAD.MOV.U32 R11, RZ, RZ, 0x1 ;  /* 0x00000001ff0b7424 */ /* 0x000fe400078e00ff */
[----:B------:R-:W-:Y:S01]  /*7980*/  IMAD.IADD R5, R7, 0x1, R5 ;  /* 0x0000000107057824 */ /* 0x000fe200078e0205 */
[----:B---3--:R-:W3:Y:S01]  /*7990*/  LDC R26, c[0x0][0x658] ;  /* 0x00019600ff1a7b82 */ /* 0x008ee20000000800 */
[----:B------:R-:W-:-:S02]  /*79a0*/  I2FP.F32.U32 R7, R22 ;  /* 0x0000001600077245 */ /* 0x000fc40000201000 */
[----:B-1----:R-:W-:-:S03]  /*79b0*/  ISETP.NE.U32.AND P0, PT, R28, RZ, PT ;  /* 0x000000ff1c00720c */ /* 0x002fc60003f05070 */
[----:B------:R-:W-:Y:S01]  /*79c0*/  FMUL R10, R7, UR6 ;  /* 0x00000006070a7c20 */ /* 0x000fe20008400000 */
[----:B------:R-:W-:Y:S01]  /*79d0*/  ISETP.NE.AND.EX P0, PT, R29, RZ, PT, P0 ;  /* 0x000000ff1d00720c */ /* 0x000fe20003f05300 */
[----:B------:R-:W1:Y:S01]  /*79e0*/  LDC R21, c[0x0][0x148] ;  /* 0x00005200ff157b82 */ /* 0x000e620000000800 */
[-CC-:B0-----:R-:W-:Y:S01]  /*79f0*/  SHF.R.U64 R16, R6, R12.reuse, R5.reuse ;  /* 0x0000000c06107219 */ /* 0x181fe20000001205 */
[----:B------:R0:W4:Y:S01]  /*7a00*/  F2I.U32.TRUNC.NTZ R18, R10 ;  /* 0x0000000a00127305 */ /* 0x000122000020f000 */
[----:B------:R-:W-:Y:S01]  /*7a10*/  SHF.R.U32.HI R5, RZ, R12, R5 ;  /* 0x0000000cff057219 */ /* 0x000fe20000011605 */
[----:B------:R-:W-:-:S04]  /*7a20*/  IMAD.MOV.U32 R7, RZ, RZ, -0x1 ;  /* 0xffffffffff077424 */ /* 0x000fc800078e00ff */
[----:B------:R-:W0:Y:S01]  /*7a30*/  LDC R20, c[0x0][0x600] ;  /* 0x00018000ff147b82 */ /* 0x000e220000000800 */
[-CC-:B--2---:R-:W-:Y:S02]  /*7a40*/  SHF.R.U64 R14, R16, R24.reuse, R5.reuse ;  /* 0x00000018100e7219 */ /* 0x184fe40000001205 */
[----:B------:R-:W-:-:S05]  /*7a50*/  SHF.R.U32.HI R5, RZ, R24, R5 ;  /* 0x00000018ff057219 */ /* 0x000fca0000011605 */
[----:B------:R-:W2:Y:S01]  /*7a60*/  LDC R27, c[0x0][0x648] ;  /* 0x00019200ff1b7b82 */ /* 0x000ea20000000800 */
[-C--:B---3--:R-:W-:Y:S02]  /*7a70*/  SHF.L.U32 R6, R7, R26.reuse, RZ ;  /* 0x0000001a07067219 */ /* 0x088fe400000006ff */
[-CC-:B------:R-:W-:Y:S02]  /*7a80*/  SHF.R.U64 R19, R14, R26.reuse, R5.reuse ;  /* 0x0000001a0e137219 */ /* 0x180fe40000001205 */
[----:B------:R-:W-:Y:S02]  /*7a90*/  SHF.R.U32.HI R7, RZ, R26, R5 ;  /* 0x0000001aff077219 */ /* 0x000fe40000011605 */
[----:B------:R-:W-:Y:S01]  /*7aa0*/  LOP3.LUT R25, RZ, R6, RZ, 0x33, !PT ;  /* 0x00000006ff197212 */ /* 0x000fe200078e33ff */
[----:B------:R-:W3:Y:S01]  /*7ab0*/  LDC R30, c[0x0][0x638] ;  /* 0x00018e00ff1e7b82 */ /* 0x000ee20000000800 */
[----:B------:R-:W-:Y:S01]  /*7ac0*/  SHF.L.U32 R26, R11, R26, RZ ;  /* 0x0000001a0b1a7219 */ /* 0x000fe200000006ff */
[----:B------:R-:W-:-:S06]  /*7ad0*/  IMAD.MOV.U32 R6, RZ, RZ, R19 ;  /* 0x000000ffff067224 */ /* 0x000fcc00078e0013 */
[----:B------:R-:W0:Y:S01]  /*7ae0*/  LDC R31, c[0x0][0x610] ;  /* 0x00018400ff1f7b82 */ /* 0x000e220000000800 */
[----:B----4-:R-:W-:Y:S05]  /*7af0*/  @!P0 BRA `(.L_x_164) ;  /* 0x0000000000288947 */ /* 0x010fea0003800000 */
[----:B------:R-:W4:Y:S02]  /*7b00*/  LDC R6, c[0x0][0x64c] ;  /* 0x00019300ff067b82 */ /* 0x000f240000000800 */
[----:B----4-:R-:W-:-:S05]  /*7b10*/  IADD3 R5, P0, R19, R6, RZ ;  /* 0x0000000613057210 */ /* 0x010fca0007f1e0ff */
[----:B------:R-:W-:-:S04]  /*7b20*/  IMAD.X R15, RZ, RZ, R7, P0 ;  /* 0x000000ffff0f7224 */ /* 0x000fc800000e0607 */
[----:B------:R-:W-:-:S04]  /*7b30*/  IMAD.WIDE.U32 R6, R15, R28, RZ ;  /* 0x0000001c0f067225 */ /* 0x000fc800078e00ff */
[----:B0-----:R-:W-:-:S04]  /*7b40*/  IMAD.WIDE.U32 R10, P0, R5, R29, R6 ;  /* 0x0000001d050a7225 */ /* 0x001fc80007800006 */
[----:B------:R-:W-:-:S04]  /*7b50*/  IMAD.WIDE.U32 R6, R5, R28, RZ ;  /* 0x0000001c05067225 */ /* 0x000fc800078e00ff */
[----:B------:R-:W-:Y:S01]  /*7b60*/  IMAD.X R13, RZ, RZ, RZ, P0 ;  /* 0x000000ffff0d7224 */ /* 0x000fe200000e06ff */
[----:B------:R-:W-:Y:S01]  /*7b70*/  IADD3 RZ, P0, R7, R10, RZ ;  /* 0x0000000a07ff7210 */ /* 0x000fe20007f1e0ff */
[----:B------:R-:W-:-:S04]  /*7b80*/  IMAD.MOV.U32 R12, RZ, RZ, R11 ;  /* 0x000000ffff0c7224 */ /* 0x000fc800078e000b */
[----:B------:R-:W-:-:S08]  /*7b90*/  IMAD.WIDE.U32.X R6, R15, R29, R12, P0 ;  /* 0x0000001d0f067225 */ /* 0x000fd000000e040c */
.L_x_164:
[----:B--2---:R-:W-:Y:S01]  /*7ba0*/  SHF.R.U64 R5, R6, R27, R7 ;  /* 0x0000001b06057219 */ /* 0x004fe20000001207 */
[----:B0-----:R-:W-:Y:S01]  /*7bb0*/  VIADD R7, R20, 0xffffffff ;  /* 0xffffffff14077836 */ /* 0x001fe20000000000 */
[----:B------:R-:W-:Y:S01]  /*7bc0*/  LOP3.LUT R28, R14, R25, RZ, 0xc0, !PT ;  /* 0x000000190e1c7212 */ /* 0x000fe200078ec0ff */
[----:B------:R-:W-:Y:S02]  /*7bd0*/  IMAD.MOV R18, RZ, RZ, -R18 ;  /* 0x000000ffff127224 */ /* 0x000fe400078e0a12 */
[----:B------:R-:W-:Y:S01]  /*7be0*/  IMAD.MOV R6, RZ, RZ, -R5 ;  /* 0x000000ffff067224 */ /* 0x000fe200078e0a05 */
[----:B------:R-:W-:Y:S01]  /*7bf0*/  LOP3.LUT R16, R16, R7, RZ, 0xc0, !PT ;  /* 0x0000000710107212 */ /* 0x000fe200078ec0ff */
[----:B------:R-:W-:Y:S02]  /*7c00*/  IMAD R28, R26, R5, R28 ;  /* 0x000000051a1c7224 */ /* 0x000fe400078e021c */
[----:B-1----:R-:W-:Y:S02]  /*7c10*/  @P2 IMAD R23, R21, R18, R22 ;  /* 0x0000001215172224 */ /* 0x002fe400078e0216 */
[----:B---3--:R-:W-:-:S02]  /*7c20*/  IMAD R5, R6, R30, R19 ;  /* 0x0000001e06057224 */ /* 0x008fc400078e0213 */
[----:B------:R-:W-:Y:S02]  /*7c30*/  IMAD R28, R28, R31, R23 ;  /* 0x0000001f1c1c7224 */ /* 0x000fe400078e0217 */
[----:B------:R-:W-:Y:S02]  /*7c40*/  IMAD R5, R5, R20, R16 ;  /* 0x0000001405057224 */ /* 0x000fe400078e0210 */
[----:B------:R-:W-:-:S03]  /*7c50*/  IMAD.MOV.U32 R6, RZ, RZ, 0x1 ;  /* 0x00000001ff067424 */ /* 0x000fc600078e00ff */
[----:B------:R-:W-:Y:S02]  /*7c60*/  SEL R7, R5, R28, !P2 ;  /* 0x0000001c05077207 */ /* 0x000fe40005000000 */
[----:B------:R-:W-:Y:S01]  /*7c70*/  SEL R28, R28, R5, !P2 ;  /* 0x000000051c1c7207 */ /* 0x000fe20005000000 */
[----:B------:R-:W-:-:S07]  /*7c80*/  IMAD.MOV.U32 R5, RZ, RZ, R17 ;  /* 0x000000ffff057224 */ /* 0x000fce00078e0011 */
.L_x_162:
[----:B------:R-:W-:Y:S01]  /*7c90*/  LOP3.LUT P0, RZ, R6, 0xff, RZ, 0xc0, !PT ;  /* 0x000000ff06ff7812 */ /* 0x000fe2000780c0ff */
[----:B------:R-:W-:-:S12]  /*7ca0*/  IMAD.MOV.U32 R6, RZ, RZ, R28 ;  /* 0x000000ffff067224 */ /* 0x000fd800078e001c */
[----:B------:R-:W-:Y:S05]  /*7cb0*/  @P0 BRA `(.L_x_165) ;  /* 0xffffff9000a00947 */ /* 0x000fea000383ffff */
[----:B------:R-:W-:Y:S05]  /*7cc0*/  EXIT ;  /* 0x000000000000794d */ /* 0x000fea0003800000 */
.L_x_3:
[----:B0-----:R-:W-:Y:S01]  /*7cd0*/  ULDC.64 UR4, c[0x0][0x650] ;  /* 0x0001940000047ab9 */ /* 0x001fe20000000a00 */
        /* <DEDUP_REMOVED lines=25> */
.L_x_167:
[--C-:B------:R-:W-:Y:S01]  /*7e70*/  SHF.R.U64 R16, R14, R18, R15.reuse ;  /* 0x000000120e107219 */ /* 0x100fe2000000120f */
[----:B------:R-:W0:Y:S01]  /*7e80*/  LDC R22, c[0x0][0x618] ;  /* 0x00018600ff167b82 */ /* 0x000e220000000800 */
[----:B------:R-:W-:Y:S01]  /*7e90*/  I2FP.F32.U32 R7, R8 ;  /* 0x0000000800077245 */ /* 0x000fe20000201000 */
[----:B------:R-:W-:Y:S01]  /*7ea0*/  ULDC UR4, c[0x0][0x150] ;  /* 0x0000540000047ab9 */ /* 0x000fe20000000800 */
[----:B------:R-:W-:Y:S02]  /*7eb0*/  SHF.R.U32.HI R6, RZ, R18, R15 ;  /* 0x00000012ff067219 */ /* 0x000fe4000001160f */
[----:B------:R-:W-:Y:S01]  /*7ec0*/  IADD3 R9, P0, RZ, -R16, RZ ;  /* 0x80000010ff097210 */ /* 0x000fe20007f1e0ff */
[----:B------:R-:W-:Y:S01]  /*7ed0*/  FMUL R13, R7, UR4 ;  /* 0x00000004070d7c20 */ /* 0x000fe20008400000 */
[----:B------:R-:W-:Y:S01]  /*7ee0*/  ULDC UR4, c[0x0][0x154] ;  /* 0x0000550000047ab9 */ /* 0x000fe20000000800 */
[----:B------:R-:W1:Y:S02]  /*7ef0*/  LDC.64 R24, c[0x0][0x640] ;  /* 0x00019000ff187b82 */ /* 0x000e640000000a00 */
[----:B------:R-:W-:-:S02]  /*7f00*/  IMAD.X R11, RZ, RZ, ~R6, P0 ;  /* 0x000000ffff0b7224 */ /* 0x000fc400000e0e06 */
[----:B------:R-:W2:Y:S01]  /*7f10*/  F2I.U32.TRUNC.NTZ R13, R13 ;  /* 0x0000000d000d7305 */ /* 0x000ea2000020f000 */
[----:B------:R-:W-:-:S03]  /*7f20*/  IMAD.WIDE.U32 R6, R9, R20, R2 ;  /* 0x0000001409067225 */ /* 0x000fc600078e0002 */
[----:B------:R-:W3:Y:S01]  /*7f30*/  LDC R15, c[0x0][0x144] ;  /* 0x00005100ff0f7b82 */ /* 0x000ee20000000800 */
[----:B------:R-:W-:-:S04]  /*7f40*/  IMAD R12, R11, R20, RZ ;  /* 0x000000140b0c7224 */ /* 0x000fc800078e02ff */
[----:B------:R-:W-:Y:S02]  /*7f50*/  IMAD R9, R9, R21, R12 ;  /* 0x0000001509097224 */ /* 0x000fe400078e020c */
[----:B------:R-:W-:Y:S01]  /*7f60*/  IMAD.MOV.U32 R12, RZ, RZ, -0x1 ;  /* 0xffffffffff0c7424 */ /* 0x000fe200078e00ff */
[----:B------:R-:W4:Y:S01]  /*7f70*/  LDC R18, c[0x0][0x608] ;  /* 0x00018200ff127b82 */ /* 0x000f220000000800 */
[----:B------:R-:W-:Y:S01]  /*7f80*/  IMAD.IADD R7, R7, 0x1, R9 ;  /* 0x0000000107077824 */ /* 0x000fe200078e0209 */
[----:B------:R-:W-:-:S04]  /*7f90*/  I2FP.F32.U32 R9, R10 ;  /* 0x0000000a00097245 */ /* 0x000fc80000201000 */
[-C--:B0-----:R-:W-:Y:S01]  /*7fa0*/  SHF.R.U64 R14, R6, R22.reuse, R7 ;  /* 0x00000016060e7219 */ /* 0x081fe20000001207 */
[----:B--2---:R-:W-:Y:S01]  /*7fb0*/  IMAD.MOV R6, RZ, RZ, -R13 ;  /* 0x000000ffff067224 */ /* 0x004fe200078e0a0d */
[----:B------:R-:W0:Y:S01]  /*7fc0*/  LDC R11, c[0x0][0x658] ;  /* 0x00019600ff0b7b82 */ /* 0x000e220000000800 */
[----:B-1----:R-:W-:Y:S01]  /*7fd0*/  ISETP.NE.U32.AND P0, PT, R24, RZ, PT ;  /* 0x000000ff1800720c */ /* 0x002fe20003f05070 */
[----:B------:R-:W-:Y:S01]  /*7fe0*/  FMUL R9, R9, UR4 ;  /* 0x0000000409097c20 */ /* 0x000fe20008400000 */
[----:B------:R-:W-:Y:S02]  /*7ff0*/  SHF.R.U32.HI R7, RZ, R22, R7 ;  /* 0x00000016ff077219 */ /* 0x000fe40000011607 */
[----:B------:R-:W-:-:S03]  /*8000*/  ISETP.NE.AND.EX P0, PT, R25, RZ, PT, P0 ;  /* 0x000000ff1900720c */ /* 0x000fc60003f05300 */
[----:B------:R-:W1:Y:S01]  /*8010*/  LDC R21, c[0x0][0x148] ;  /* 0x00005200ff157b82 */ /* 0x000e620000000800 */
[----:B---3--:R-:W-:Y:S02]  /*8020*/  IMAD R22, R15, R6, R8 ;  /* 0x000000060f167224 */ /* 0x008fe400078e0208 */
[----:B------:R-:W-:-:S05]  /*8030*/  IMAD.MOV.U32 R8, RZ, RZ, 0x1 ;  /* 0x00000001ff087424 */ /* 0x000fca00078e00ff */
[----:B------:R-:W2:Y:S01]  /*8040*/  LDC R20, c[0x0][0x600] ;  /* 0x00018000ff147b82 */ /* 0x000ea20000000800 */
[-CC-:B----4-:R-:W-:Y:S02]  /*8050*/  SHF.R.U64 R17, R14, R18.reuse, R7.reuse ;  /* 0x000000120e117219 */ /* 0x190fe40000001207 */
[----:B------:R-:W-:Y:S02]  /*8060*/  SHF.R.U32.HI R6, RZ, R18, R7 ;  /* 0x00000012ff067219 */ /* 0x000fe40000011607 */
[----:B------:R3:W4:Y:S03]  /*8070*/  F2I.U32.TRUNC.NTZ R18, R9 ;  /* 0x0000000900127305 */ /* 0x000726000020f000 */
[----:B------:R-:W1:Y:S01]  /*8080*/  LDC R23, c[0x0][0x648] ;  /* 0x00019200ff177b82 */ /* 0x000e620000000800 */
[-C--:B0-----:R-:W-:Y:S02]  /*8090*/  SHF.R.U64 R19, R17, R11.reuse, R6 ;  /* 0x0000000b11137219 */ /* 0x081fe40000001206 */
[----:B------:R-:W-:-:S02]  /*80a0*/  SHF.L.U32 R12, R12, R11, RZ ;  /* 0x0000000b0c0c7219 */ /* 0x000fc400000006ff */
[-C--:B------:R-:W-:Y:S01]  /*80b0*/  SHF.R.U32.HI R7, RZ, R11.reuse, R6 ;  /* 0x0000000bff077219 */ /* 0x080fe20000011606 */
[----:B------:R-:W-:Y:S01]  /*80c0*/  IMAD.MOV.U32 R6, RZ, RZ, R19 ;  /* 0x000000ffff067224 */ /* 0x000fe200078e0013 */
[----:B------:R-:W-:Y:S01]  /*80d0*/  SHF.L.U32 R27, R8, R11, RZ ;  /* 0x0000000b081b7219 */ /* 0x000fe200000006ff */
[----:B------:R-:W0:Y:S01]  /*80e0*/  LDC R26, c[0x0][0x638] ;  /* 0x00018e00ff1a7b82 */ /* 0x000e220000000800 */
[----:B------:R-:W-:-:S07]  /*80f0*/  LOP3.LUT R28, RZ, R12, RZ, 0x33, !PT ;  /* 0x0000000cff1c7212 */ /* 0x000fce00078e33ff */
[----:B------:R-:W0:Y:S01]  /*8100*/  LDC R29, c[0x0][0x610] ;  /* 0x00018400ff1d7b82 */ /* 0x000e220000000800 */
[----:B---34-:R-:W-:Y:S05]  /*8110*/  @!P0 BRA `(.L_x_168) ;  /* 0x0000000000288947 */ /* 0x018fea0003800000 */
        /* <DEDUP_REMOVED lines=10> */
.L_x_168:
[----:B-1----:R-:W-:Y:S01]  /*81c0*/  SHF.R.U64 R7, R6, R23, R7 ;  /* 0x0000001706077219 */ /* 0x002fe20000001207 */
[----:B--2---:R-:W-:Y:S01]  /*81d0*/  VIADD R9, R20, 0xffffffff ;  /* 0xffffffff14097836 */ /* 0x004fe20000000000 */
[----:B------:R-:W-:Y:S01]  /*81e0*/  LOP3.LUT R6, R17, R28, RZ, 0xc0, !PT ;  /* 0x0000001c11067212 */ /* 0x000fe200078ec0ff */
[----:B------:R-:W-:Y:S02]  /*81f0*/  IMAD.MOV R18, RZ, RZ, -R18 ;  /* 0x000000ffff127224 */ /* 0x000fe400078e0a12 */
[----:B------:R-:W-:Y:S02]  /*8200*/  IMAD.MOV R8, RZ, RZ, -R7 ;  /* 0x000000ffff087224 */ /* 0x000fe400078e0a07 */
[----:B------:R-:W-:Y:S01]  /*8210*/  IMAD R11, R27, R7, R6 ;  /* 0x000000071b0b7224 */ /* 0x000fe200078e0206 */
[----:B------:R-:W-:Y:S01]  /*8220*/  LOP3.LUT R7, R14, R9, RZ, 0xc0, !PT ;  /* 0x000000090e077212 */ /* 0x000fe200078ec0ff */
[----:B------:R-:W-:Y:S02]  /*8230*/  @P2 IMAD R22, R21, R18, R10 ;  /* 0x0000001215162224 */ /* 0x000fe400078e020a */
[----:B0-----:R-:W-:-:S02]  /*8240*/  IMAD R6, R8, R26, R19 ;  /* 0x0000001a08067224 */ /* 0x001fc400078e0213 */
[----:B------:R-:W-:Y:S02]  /*8250*/  IMAD R11, R11, R29, R22 ;  /* 0x0000001d0b0b7224 */ /* 0x000fe400078e0216 */
[----:B------:R-:W-:Y:S02]  /*8260*/  IMAD R6, R6, R20, R7 ;  /* 0x0000001406067224 */ /* 0x000fe400078e0207 */
[----:B------:R-:W-:-:S03]  /*8270*/  IMAD.MOV.U32 R8, RZ, RZ, 0x1 ;  /* 0x00000001ff087424 */ /* 0x000fc600078e00ff */
[----:B------:R-:W-:Y:S02]  /*8280*/  SEL R14, R6, R11, !P2 ;  /* 0x0000000b060e7207 */ /* 0x000fe40005000000 */
[----:B------:R-:W-:Y:S01]  /*8290*/  SEL R11, R11, R6, !P2 ;  /* 0x000000060b0b7207 */ /* 0x000fe20005000000 */
[----:B------:R-:W-:Y:S01]  /*82a0*/  IMAD.MOV.U32 R6, RZ, RZ, R16 ;  /* 0x000000ffff067224 */ /* 0x000fe200078e0010 */
[----:B------:R-:W-:-:S07]  /*82b0*/  PRMT R7, R8, 0x7610, R7 ;  /* 0x0000761008077816 */ /* 0x000fce0000000007 */
.L_x_166:
[----:B------:R-:W-:-:S08]  /*82c0*/  NOP ;  /* 0x0000000000007918 */ /* 0x000fd00000000000 */
[----:B------:R-:W0:-:S00]  /*82d0*/  USETMAXREG.DEALLOC.CTAPOOL 0x28 ;  /* 0x00000028000079c8 */ /* 0x000e0000080e0500 */
[----:B0-----:R-:W-:-:S13]  /*82e0*/  ISETP.NE.AND P0, PT, R5, RZ, PT ;  /* 0x000000ff0500720c */ /* 0x001fda0003f05270 */
[----:B------:R-:W-:Y:S05]  /*82f0*/  @P0 EXIT ;  /* 0x000000000000094d */ /* 0x000fea0003800000 */
[----:B------:R-:W-:Y:S01]  /*8300*/  LOP3.LUT P0, RZ, R7, 0xff, RZ, 0xc0, !PT ;  /* 0x000000ff07ff7812 */ /* 0x000fe2000780c0ff */
[----:B------:R-:W-:Y:S02]  /*8310*/  IMAD.MOV.U32 R5, RZ, RZ, 0x1 ;  /* 0x00000001ff057424 */ /* 0x000fe400078e00ff */
[----:B------:R-:W-:-:S10]  /*8320*/  IMAD.MOV.U32 R13, RZ, RZ, RZ ;  /* 0x000000ffff0d7224 */ /* 0x000fd400078e00ff */
[----:B------:R-:W-:Y:S05]  /*8330*/  @!P0 BRA `(.L_x_169) ;  /* 0x0000000c00288947 */ /* 0x000fea0003800000 */
[----:B------:R-:W0:Y:S01]  /*8340*/  LDC R5, c[0x0][0x28c] ;  /* 0x0000a300ff057b82 */ /* 0x000e220000000800 */
[----:B------:R-:W-:Y:S01]  /*8350*/  ULDC UR5, c[0x0][0x600] ;  /* 0x0001800000057ab9 */ /* 0x000fe20000000800 */
[----:B------:R-:W-:Y:S01]  /*8360*/  ULDC UR4, c[0x0][0xc] ;  /* 0x0000030000047ab9 */ /* 0x000fe20000000800 */
[----:B------:R-:W-:Y:S01]  /*8370*/  UIADD3 UR16, UR5, -0x1, URZ ;  /* 0xffffffff05107890 */ /* 0x000fe2000fffe03f */
[C---:B------:R-:W-:Y:S01]  /*8380*/  LOP3.LUT P3, RZ, R0.reuse, 0x7f, RZ, 0xc0, !PT ;  /* 0x0000007f00ff7812 */ /* 0x040fe2000786c0ff */
[----:B------:R-:W-:Y:S01]  /*8390*/  ULDC UR6, c[0x0][0x658] ;  /* 0x0001960000067ab9 */ /* 0x000fe20000000800 */
[----:B------:R-:W-:Y:S01]  /*83a0*/  ULDC UR5, c[0x0][0x10] ;  /* 0x0000040000057ab9 */ /* 0x000fe20000000800 */
[----:B------:R-:W-:Y:S01]  /*83b0*/  UMOV UR7, 0xffffffff ;  /* 0xffffffff00077882 */ /* 0x000fe20000000000 */
[----:B------:R-:W-:Y:S01]  /*83c0*/  UMOV UR8, 0x1 ;  /* 0x0000000100087882 */ /* 0x000fe20000000000 */
[----:B------:R-:W-:Y:S01]  /*83d0*/  UIMAD.WIDE.U32 UR4, UR4, UR5, URZ ;  /* 0x00000005040472a5 */ /* 0x000fe2000f8e003f */
[----:B------:R-:W-:Y:S01]  /*83e0*/  LOP3.LUT P0, RZ, R0, 0x1f, RZ, 0xc0, !PT ;  /* 0x0000001f00ff7812 */ /* 0x000fe2000780c0ff */
[----:B------:R-:W-:Y:S01]  /*83f0*/  USHF.L.U32 UR7, UR7, UR6, URZ ;  /* 0x0000000607077299 */ /* 0x000fe2000800063f */
[----:B------:R-:W-:Y:S01]  /*8400*/  BSSY B0, `(.L_x_169) ;  /* 0x00000bd000007945 */ /* 0x000fe20003800000 */
[----:B------:R-:W-:Y:S01]  /*8410*/  USHF.L.U32 UR18, UR8, UR6, URZ ;  /* 0x0000000608127299 */ /* 0x000fe2000800063f */
[----:B------:R-:W-:Y:S01]  /*8420*/  IMAD.MOV.U32 R15, RZ, RZ, 0x1 ;  /* 0x00000001ff0f7424 */ /* 0x000fe200078e00ff */
[----:B------:R-:W-:Y:S01]  /*8430*/  LOP3.LUT R16, R4, 0x2, RZ, 0xfc, !PT ;  /* 0x0000000204107812 */ /* 0x000fe200078efcff */
[----:B------:R-:W-:Y:S01]  /*8440*/  ULDC UR6, c[0x0][0x14] ;  /* 0x0000050000067ab9 */ /* 0x000fe20000000800 */
[----:B------:R-:W-:Y:S01]  /*8450*/  PLOP3.LUT P0, PT, P0, P3, PT, 0x8a, 0x0 ;  /* 0x000000000000781c */ /* 0x000fe20000707172 */
[----:B------:R-:W-:Y:S01]  /*8460*/  UIMAD.WIDE.U32 UR20, UR4, UR6, URZ ;  /* 0x00000006041472a5 */ /* 0x000fe2000f8e003f */
[----:B------:R-:W-:Y:S01]  /*8470*/  IMAD.MOV.U32 R13, RZ, RZ, RZ ;  /* 0x000000ffff0d7224 */ /* 0x000fe200078e00ff */
[----:B------:R-:W-:-:S02]  /*8480*/  UIMAD UR13, UR5, UR6, URZ ;  /* 0x00000006050d72a4 */ /* 0x000fc4000f8e023f */
[----:B------:R-:W-:Y:S01]  /*8490*/  ULOP3.LUT UR17, URZ, UR7, URZ, 0x33, !UPT ;  /* 0x000000073f117292 */ /* 0x000fe2000f8e333f */
[----:B0-----:R-:W-:Y:S01]  /*84a0*/  VIADD R5, R5, 0x7f ;  /* 0x0000007f05057836 */ /* 0x001fe20000000000 */
[----:B------:R-:W-:Y:S01]  /*84b0*/  UIADD3 UR13, UR21, UR13, URZ ;  /* 0x0000000d150d7290 */ /* 0x000fe2000fffe03f */
[----:B------:R-:W-:-:S03]  /*84c0*/  ULDC.64 UR22, c[0x0][0x198] ;  /* 0x0000660000167ab9 */ /* 0x000fc60000000a00 */
[----:B------:R-:W-:-:S04]  /*84d0*/  SHF.R.S32.HI R8, RZ, 0x1f, R5 ;  /* 0x0000001fff087819 */ /* 0x000fc80000011405 */
[----:B------:R-:W-:Y:S01]  /*84e0*/  LEA.HI R8, R8, R5, RZ, 0x7 ;  /* 0x0000000508087211 */ /* 0x000fe200078f38ff */
[----:B------:R-:W-:-:S03]  /*84f0*/  IMAD.MOV.U32 R5, RZ, RZ, 0x1 ;  /* 0x00000001ff057424 */ /* 0x000fc600078e00ff */
[----:B------:R-:W-:-:S05]  /*8500*/  SHF.R.S32.HI R12, RZ, 0x7, R8 ;  /* 0x00000007ff0c7819 */ /* 0x000fca0000011408 */
[----:B------:R-:W-:-:S07]  /*8510*/  VIADD R0, R12, 0x1 ;  /* 0x000000010c007836 */ /* 0x000fce0000000000 */
.L_x_181:
[----:B------:R-:W-:-:S03]  /*8520*/  UMOV UR4, 0xffffffff ;  /* 0xffffffff00047882 */ /* 0x000fc60000000000 */
[----:B------:R-:W-:Y:S05]  /*8530*/  BRA.DIV UR4, `(.L_x_170) ;  /* 0x0000000e04bc7947 */ /* 0x000fea000b800000 */
[----:B------:R-:W-:-:S13]  /*8540*/  ELECT P1, URZ, PT ;  /* 0x00000000003f782f */ /* 0x000fda0003820000 */
.L_x_193:
[----:B------:R-:W0:Y:S01]  /*8550*/  LDC R7, c[0x0][0x28c] ;  /* 0x0000a300ff077b82 */ /* 0x000e220000000800 */
[----:B------:R-:W-:Y:S01]  /*8560*/  BSSY B1, `(.L_x_171) ;  /* 0x0000035000017945 */ /* 0x000fe20003800000 */
[----:B0-----:R-:W-:-:S13]  /*8570*/  ISETP.LT.OR P1, PT, R7, 0x1, !P1 ;  /* 0x000000010700780c */ /* 0x001fda0004f21670 */
[----:B------:R-:W-:Y:S05]  /*8580*/  @P1 BRA `(.L_x_172) ;  /* 0x0000000000c81947 */ /* 0x000fea0003800000 */
[----:B------:R-:W-:Y:S02]  /*8590*/  IMAD.SHL.U32 R14, R14, 0x80, RZ ;  /* 0x000000800e0e7824 */ /* 0x000fe400078e00ff */
[----:B------:R-:W-:Y:S02]  /*85a0*/  IMAD.SHL.U32 R17, R11, 0x80, RZ ;  /* 0x000000800b117824 */ /* 0x000fe400078e00ff */
[----:B------:R-:W-:Y:S02]  /*85b0*/  IMAD.MOV.U32 R20, RZ, RZ, RZ ;  /* 0x000000ffff147224 */ /* 0x000fe400078e00ff */
[----:B------:R-:W-:Y:S02]  /*85c0*/  IMAD.MOV.U32 R7, RZ, RZ, R0 ;  /* 0x000000ffff077224 */ /* 0x000fe400078e0000 */
[----:B------:R-:W-:Y:S02]  /*85d0*/  IMAD.MOV.U32 R8, RZ, RZ, R5 ;  /* 0x000000ffff087224 */ /* 0x000fe400078e0005 */
[----:B------:R-:W-:-:S07]  /*85e0*/  IMAD.MOV.U32 R9, RZ, RZ, R13 ;  /* 0x000000ffff097224 */ /* 0x000fce00078e000d */
.L_x_176:
[----:B------:R-:W0:Y:S01]  /*85f0*/  S2R R11, SR_CgaCtaId ;  /* 0x00000000000b7919 */ /* 0x000e220000008800 */
[----:B------:R-:W-:-:S04]  /*8600*/  MOV R10, 0x400 ;  /* 0x00000400000a7802 */ /* 0x000fc80000000f00 */
[----:B0-----:R-:W-:Y:S02]  /*8610*/  LEA R18, R11, R10, 0x18 ;  /* 0x0000000a0b127211 */ /* 0x001fe400078ec0ff */
[----:B------:R-:W-:Y:S01]  /*8620*/  SHF.L.U32 R10, R8, 0x1f, RZ ;  /* 0x0000001f080a7819 */ /* 0x000fe200000006ff */
[----:B------:R-:W0:Y:S02]  /*8630*/  @!P3 LDC R11, c[0x0][0x500] ;  /* 0x00014000ff0bbb82 */ /* 0x000e240000000800 */
[----:B------:R-:W-:-:S04]  /*8640*/  IMAD R19, R9, 0x8, R18 ;  /* 0x0000000809137824 */ /* 0x000fc800078e0212 */
[----:B------:R-:W1:Y:S02]  /*8650*/  SYNCS.PHASECHK.TRANS64.TRYWAIT P1, [R19+URZ+0x28], R10 ;  /* 0x0000280a130075a7 */ /* 0x000e64000802017f */
[----:B-1----:R-:W-:Y:S05]  /*8660*/  @!P1 BRA `(.L_x_173) ;  /* 0x0000000c00909947 */ /* 0x002fea0003800000 */
.L_x_194:
[----:B-1----:R-:W-:Y:S01]  /*8670*/  PRMT R10, R16, 0x9910, RZ ;  /* 0x00009910100a7816 */ /* 0x002fe200000000ff */
[----:B0-----:R0:W-:Y:S03]  /*8680*/  @!P3 SYNCS.ARRIVE.TRANS64 RZ, [R19+URZ], R11 ;  /* 0x0000000b13ffb9a7 */ /* 0x0011e6000800003f */
[----:B------:R-:W-:-:S13]  /*8690*/  ISETP.NE.AND P1, PT, R10, 0x2, PT ;  /* 0x000000020a00780c */ /* 0x000fda0003f25270 */
[----:B0-----:R-:W-:Y:S05]  /*86a0*/  @P1 BRA `(.L_x_174) ;  /* 0x0000000000041947 */ /* 0x001fea0003800000 */
[----:B------:R-:W-:Y:S01]  /*86b0*/  BPT.TRAP 0x1 ;  /* 0x000000040000795c */ /* 0x000fe20000300000 */
.L_x_174:
[----:B------:R-:W-:Y:S05]  /*86c0*/  @P0 BRA `(.L_x_175) ;  /* 0x0000000000040947 */ /* 0x000fea0003800000 */
[----:B------:R-:W-:Y:S01]  /*86d0*/  BPT.TRAP 0x1 ;  /* 0x000000040000795c */ /* 0x000fe20000300000 */
.L_x_175:
[----:B------:R-:W-:Y:S01]  /*86e0*/  IMAD R18, R9, 0x4000, R18 ;  /* 0x0000400009127824 */ /* 0x000fe200078e0212 */
[----:B------:R-:W-:Y:S01]  /*86f0*/  R2UR UR9, R19 ;  /* 0x00000000130972ca */ /* 0x000fe200000e0000 */
[----:B------:R-:W-:Y:S01]  /*8700*/  VIADD R7, R7, 0xffffffff ;  /* 0xffffffff07077836 */ /* 0x000fe20000000000 */
[----:B------:R-:W-:Y:S01]  /*8710*/  UIADD3 UR4, UP0, UR22, 0xf0, URZ ;  /* 0x000000f016047890 */ /* 0x000fe2000ff1e03f */
[----:B------:R-:W-:Y:S01]  /*8720*/  R2UR UR11, R17 ;  /* 0x00000000110b72ca */ /* 0x000fe200000e0000 */
[----:B------:R-:W-:Y:S01]  /*8730*/  UIADD3 UR24, UP1, UR22, 0x1f0, URZ ;  /* 0x000001f016187890 */ /* 0x000fe2000ff3e03f */
[----:B------:R-:W-:Y:S01]  /*8740*/  R2UR UR8, R18 ;  /* 0x00000000120872ca */ /* 0x000fe200000e0000 */
[----:B------:R-:W-:Y:S01]  /*8750*/  UIADD3.X UR5, URZ, UR23, URZ, UP0, !UPT ;  /* 0x000000173f057290 */ /* 0x000fe200087fe43f */
[----:B------:R-:W-:Y:S01]  /*8760*/  R2UR UR10, R20 ;  /* 0x00000000140a72ca */ /* 0x000fe200000e0000 */
[----:B------:R-:W-:Y:S01]  /*8770*/  VIADD R9, R9, 0x1 ;  /* 0x0000000109097836 */ /* 0x000fe20000000000 */
[----:B------:R-:W-:Y:S01]  /*8780*/  R2UR UR12, R6 ;  /* 0x00000000060c72ca */ /* 0x000fe200000e0000 */
[----:B------:R-:W-:Y:S01]  /*8790*/  UIADD3.X UR25, URZ, UR23, URZ, UP1, !UPT ;  /* 0x000000173f197290 */ /* 0x000fe20008ffe43f */
[----:B------:R-:W-:Y:S01]  /*87a0*/  R2UR UR19, R14 ;  /* 0x000000000e1372ca */ /* 0x000fe200000e0000 */
[----:B------:R-:W-:Y:S01]  /*87b0*/  UMOV UR6, 0x0 ;  /* 0x0000000000067882 */ /* 0x000fe20000000000 */
[----:B------:R-:W-:Y:S01]  /*87c0*/  ISETP.GT.AND P4, PT, R7, 0x1, PT ;  /* 0x000000010700780c */ /* 0x000fe20003f84270 */
[----:B------:R-:W-:Y:S01]  /*87d0*/  UMOV UR7, 0x10000000 ;  /* 0x1000000000077882 */ /* 0x000fe20000000000 */
[----:B------:R-:W-:Y:S01]  /*87e0*/  ISETP.NE.AND P1, PT, R9, 0x5, PT ;  /* 0x000000050900780c */ /* 0x000fe20003f25270 */
[----:B------:R-:W-:-:S02]  /*87f0*/  VIADD R20, R20, 0x80 ;  /* 0x0000008014147836 */ /* 0x000fc40000000000 */
[----:B------:R-:W-:Y:S01]  /*8800*/  UIADD3 UR14, UR8, 0x100, URZ ;  /* 0x00000100080e7890 */ /* 0x000fe2000fffe03f */
[----:B------:R-:W-:Y:S01]  /*8810*/  SEL R11, RZ, 0x1, P1 ;  /* 0x00000001ff0b7807 */ /* 0x000fe20000800000 */
[----:B------:R-:W-:Y:S01]  /*8820*/  UIADD3 UR15, UR8, 0x14100, URZ ;  /* 0x00014100080f7890 */ /* 0x000fe2000fffe03f */
[----:B------:R-:W-:Y:S02]  /*8830*/  SEL R9, R9, RZ, P1 ;  /* 0x000000ff09097207 */ /* 0x000fe40000800000 */
[----:B------:R-:W-:Y:S02]  /*8840*/  LOP3.LUT R8, R8, R11, RZ, 0x3c, !PT ;  /* 0x0000000b08087212 */ /* 0x000fe400078e3cff */
[----:B------:R-:W-:Y:S02]  /*8850*/  UMOV UR8, UR14 ;  /* 0x0000000e00087c82 */ /* 0x000fe40008000000 */
[----:B------:R0:W-:Y:S02]  /*8860*/  UTMALDG.3D [UR8], [UR4], desc[UR6] ;  /* 0x00000608040075b4 */ /* 0x0001e40008011000 */
[----:B0-----:R-:W-:Y:S01]  /*8870*/  UMOV UR8, UR15 ;  /* 0x0000000f00087c82 */ /* 0x001fe20008000000 */
[----:B------:R-:W-:-:S02]  /*8880*/  UMOV UR11, UR19 ;  /* 0x00000013000b7c82 */ /* 0x000fc40008000000 */
[----:B------:R0:W-:Y:S02]  /*8890*/  UTMALDG.3D [UR8], [UR24], desc[UR6] ;  /* 0x00000608180075b4 */ /* 0x0001e40008011000 */
[----:B0-----:R-:W-:Y:S05]  /*88a0*/  @P4 BRA `(.L_x_176) ;  /* 0xfffffffc00504947 */ /* 0x001fea000383ffff */
.L_x_172:
[----:B------:R-:W-:Y:S05]  /*88b0*/  BSYNC B1 ;  /* 0x0000000000017941 */ /* 0x000fea0003800000 */
.L_x_171:
[----:B------:R-:W-:Y:S01]  /*88c0*/  LOP3.LUT P4, RZ, R15, 0xff, RZ, 0xc0, !PT ;  /* 0x000000ff0fff7812 */ /* 0x000fe2000788c0ff */
[----:B------:R-:W-:Y:S01]  /*88d0*/  IMAD.IADD R13, R12, 0x1, R13 ;  /* 0x000000010c0d7824 */ /* 0x000fe200078e020d */
[----:B------:R-:W-:Y:S01]  /*88e0*/  IADD3 R2, P5, R2, UR20, RZ ;  /* 0x0000001402027c10 */ /* 0x000fe2000ffbe0ff */
[----:B------:R-:W-:Y:S01]  /*88f0*/  ULDC.64 UR4, c[0x0][0x650] ;  /* 0x0001940000047ab9 */ /* 0x000fe20000000a00 */
[----:B------:R-:W-:Y:S01]  /*8900*/  BSSY B1, `(.L_x_177) ;  /* 0x000006a000017945 */ /* 0x000fe20003800000 */
[----:B------:R-:W-:Y:S01]  /*8910*/  IMAD.MOV.U32 R11, RZ, RZ, -0x1 ;  /* 0xffffffffff0b7424 */ /* 0x000fe200078e00ff */
[----:B------:R-:W-:Y:S01]  /*8920*/  ISETP.GT.U32.AND P1, PT, R13, 0x4, PT ;  /* 0x000000040d00780c */ /* 0x000fe20003f24070 */
[----:B------:R-:W-:Y:S01]  /*8930*/  IMAD.MOV.U32 R14, RZ, RZ, -0x1 ;  /* 0xffffffffff0e7424 */ /* 0x000fe200078e00ff */
[----:B------:R-:W-:Y:S02]  /*8940*/  IADD3.X R3, R3, UR13, RZ, P5, !PT ;  /* 0x0000000d03037c10 */ /* 0x000fe4000affe4ff */
[----:B------:R-:W-:-:S02]  /*8950*/  ISETP.LT.U32.AND P1, PT, R12, 0x5, P1 ;  /* 0x000000050c00780c */ /* 0x000fc40000f21070 */
[----:B------:R-:W-:Y:S01]  /*8960*/  PRMT R15, RZ, 0x7610, R15 ;  /* 0x00007610ff0f7816 */ /* 0x000fe2000000000f */
[----:B------:R-:W0:Y:S01]  /*8970*/  @P4 S2R R7, SR_CgaCtaId ;  /* 0x0000000000074919 */ /* 0x000e220000008800 */
[----:B------:R-:W-:-:S04]  /*8980*/  @P4 MOV R6, 0x400 ;  /* 0x0000040000064802 */ /* 0x000fc80000000f00 */
[----:B0-----:R-:W-:Y:S01]  /*8990*/  @P4 LEA R8, R7, R6, 0x18 ;  /* 0x0000000607084211 */ /* 0x001fe200078ec0ff */
[----:B------:R-:W-:Y:S01]  /*89a0*/  IMAD.WIDE.U32 R6, R13, -0x33333333, RZ ;  /* 0xcccccccd0d067825 */ /* 0x000fe200078e00ff */
[----:B------:R-:W-:Y:S02]  /*89b0*/  SEL R6, RZ, 0x1, !P1 ;  /* 0x00000001ff067807 */ /* 0x000fe40004800000 */
[----:B------:R-:W-:Y:S01]  /*89c0*/  ISETP.GE.U32.AND P1, PT, R2, UR4, PT ;  /* 0x0000000402007c0c */ /* 0x000fe2000bf26070 */
[----:B------:R0:W-:Y:S01]  /*89d0*/  @P4 SYNCS.ARRIVE.TRANS64.A1T0 RZ, [R8+URZ+0x68], RZ ;  /* 0x000068ff08ff49a7 */ /* 0x0001e2000810003f */
[----:B------:R-:W-:Y:S02]  /*89e0*/  ISETP.GE.U32.AND P4, PT, R12, 0x5, PT ;  /* 0x000000050c00780c */ /* 0x000fe40003f86070 */
[----:B------:R-:W-:Y:S02]  /*89f0*/  ISETP.GE.U32.AND.EX P1, PT, R3, UR5, PT, P1 ;  /* 0x0000000503007c0c */ /* 0x000fe4000bf26110 */
[----:B------:R-:W-:Y:S01]  /*8a00*/  LOP3.LUT R5, R5, R6, RZ, 0x3c, !PT ;  /* 0x0000000605057212 */ /* 0x000fe200078e3cff */
[----:B------:R-:W-:Y:S01]  /*8a10*/  IMAD.MOV.U32 R6, RZ, RZ, -0x1 ;  /* 0xffffffffff067424 */ /* 0x000fe200078e00ff */
[----:B0-----:R-:W-:-:S02]  /*8a20*/  SHF.R.U32.HI R8, RZ, 0x2, R7 ;  /* 0x00000002ff087819 */ /* 0x001fc40000011607 */
[----:B------:R-:W-:-:S03]  /*8a30*/  PRMT R7, RZ, 0x7610, R7 ;  /* 0x00007610ff077816 */ /* 0x000fc60000000007 */
[----:B------:R-:W-:Y:S02]  /*8a40*/  IMAD R13, R8, -0x5, R13 ;  /* 0xfffffffb080d7824 */ /* 0x000fe400078e020d */
[----:B------:R-:W-:Y:S02]  /*8a50*/  @P4 LOP3.LUT R5, R5, 0x1, R8, 0x78, !PT ;  /* 0x0000000105054812 */ /* 0x000fe400078e7808 */
[----:B------:R-:W-:Y:S05]  /*8a60*/  @P1 BRA `(.L_x_178) ;  /* 0x00000004004c1947 */ /* 0x000fea0003800000 */
[----:B------:R-:W-:Y:S01]  /*8a70*/  ULDC.64 UR4, c[0x0][0x628] ;  /* 0x00018a0000047ab9 */ /* 0x000fe20000000a00 */
[----:B------:R-:W0:Y:S01]  /*8a80*/  S2R R17, SR_CTAID.X ;  /* 0x0000000000117919 */ /* 0x000e220000002500 */
[----:B------:R-:W-:Y:S01]  /*8a90*/  ISETP.NE.U32.AND P1, PT, RZ, UR4, PT ;  /* 0x00000004ff007c0c */ /* 0x000fe2000bf25070 */
[----:B------:R-:W-:Y:S01]  /*8aa0*/  ULDC UR7, c[0x0][0x630] ;  /* 0x00018c0000077ab9 */ /* 0x000fe20000000800 */
[----:B------:R-:W-:Y:S01]  /*8ab0*/  IMAD.MOV.U32 R6, RZ, RZ, R2 ;  /* 0x000000ffff067224 */ /* 0x000fe200078e0002 */
[----:B------:R-:W1:Y:S01]  /*8ac0*/  S2R R14, SR_CTAID.Y ;  /* 0x00000000000e7919 */ /* 0x000e620000002600 */
[----:B------:R-:W-:Y:S01]  /*8ad0*/  ISETP.NE.AND.EX P1, PT, RZ, UR5, PT, P1 ;  /* 0x00000005ff007c0c */ /* 0x000fe2000bf25310 */
[----:B------:R-:W-:-:S12]  /*8ae0*/  IMAD.MOV.U32 R7, RZ, RZ, R3 ;  /* 0x000000ffff077224 */ /* 0x000fd800078e0003 */
[----:B------:R-:W-:Y:S05]  /*8af0*/  @!P1 BRA `(.L_x_179) ;  /* 0x0000000000289947 */ /* 0x000fea0003800000 */
[----:B------:R-:W-:Y:S02]  /*8b00*/  ULDC UR6, c[0x0][0x634] ;  /* 0x00018d0000067ab9 */ /* 0x000fe40000000800 */
[----:B------:R-:W-:-:S05]  /*8b10*/  IADD3 R11, P1, R2, UR6, RZ ;  /* 0x00000006020b7c10 */ /* 0x000fca000ff3e0ff */
[----:B------:R-:W-:-:S04]  /*8b20*/  IMAD.X R19, RZ, RZ, R3, P1 ;  /* 0x000000ffff137224 */ /* 0x000fc800008e0603 */
[----:B------:R-:W-:-:S04]  /*8b30*/  IMAD.WIDE.U32 R8, R19, UR4, RZ ;  /* 0x0000000413087c25 */ /* 0x000fc8000f8e00ff */
[----:B------:R-:W-:-:S04]  /*8b40*/  IMAD.WIDE.U32 R8, P1, R11, UR5, R8 ;  /* 0x000000050b087c25 */ /* 0x000fc8000f820008 */
[----:B------:R-:W-:-:S04]  /*8b50*/  IMAD.WIDE.U32 R10, R11, UR4, RZ ;  /* 0x000000040b0a7c25 */ /* 0x000fc8000f8e00ff */
[----:B------:R-:W-:Y:S01]  /*8b60*/  IMAD.X R7, RZ, RZ, RZ, P1 ;  /* 0x000000ffff077224 */ /* 0x000fe200008e06ff */
[----:B------:R-:W-:Y:S01]  /*8b70*/  IADD3 RZ, P1, R11, R8, RZ ;  /* 0x000000080bff7210 */ /* 0x000fe20007f3e0ff */
[----:B------:R-:W-:-:S04]  /*8b80*/  IMAD.MOV.U32 R6, RZ, RZ, R9 ;  /* 0x000000ffff067224 */ /* 0x000fc800078e0009 */
[----:B------:R-:W-:-:S08]  /*8b90*/  IMAD.WIDE.U32.X R6, R19, UR5, R6, P1 ;  /* 0x0000000513067c25 */ /* 0x000fd000088e0406 */
.L_x_179:
[--C-:B------:R-:W-:Y:S01]  /*8ba0*/  SHF.R.U64 R10, R6, UR7, R7.reuse ;  /* 0x00000007060a7c19 */ /* 0x100fe20008001207 */
[----:B------:R-:W-:Y:S01]  /*8bb0*/  ULDC.64 UR4, c[0x0][0x620] ;  /* 0x0001880000047ab9 */ /* 0x000fe20000000a00 */
[----:B------:R-:W-:Y:S01]  /*8bc0*/  SHF.R.U32.HI R6, RZ, UR7, R7 ;  /* 0x00000007ff067c19 */ /* 0x000fe20008011607 */
[----:B------:R-:W2:Y:S01]  /*8bd0*/  LDC R22, c[0x0][0x144] ;  /* 0x00005100ff167b82 */ /* 0x000ea20000000800 */
[----:B------:R-:W-:Y:S01]  /*8be0*/  IADD3 R9, P1, RZ, -R10, RZ ;  /* 0x8000000aff097210 */ /* 0x000fe20007f3e0ff */
[----:B------:R-:W-:Y:S01]  /*8bf0*/  ULDC.64 UR8, c[0x0][0x640] ;  /* 0x0001900000087ab9 */ /* 0x000fe20000000a00 */
[----:B0-----:R-:W-:Y:S01]  /*8c00*/  I2FP.F32.U32 R11, R17 ;  /* 0x00000011000b7245 */ /* 0x001fe20000201000 */
[----:B------:R-:W-:Y:S02]  /*8c10*/  ULDC UR6, c[0x0][0x608] ;  /* 0x0001820000067ab9 */ /* 0x000fe40000000800 */
[----:B------:R-:W-:Y:S01]  /*8c20*/  IMAD.X R6, RZ, RZ, ~R6, P1 ;  /* 0x000000ffff067224 */ /* 0x000fe200008e0e06 */
[----:B------:R-:W-:Y:S01]  /*8c30*/  ISETP.NE.U32.AND P1, PT, RZ, UR8, PT ;  /* 0x00000008ff007c0c */ /* 0x000fe2000bf25070 */
[----:B------:R-:W0:Y:S02]  /*8c40*/  LDC R19, c[0x0][0x148] ;  /* 0x00005200ff137b82 */ /* 0x000e240000000800 */
[----:B------:R-:W-:Y:S01]  /*8c50*/  IMAD R8, R6, UR4, RZ ;  /* 0x0000000406087c24 */ /* 0x000fe2000f8e02ff */
[----:B------:R-:W-:Y:S01]  /*8c60*/  ISETP.NE.AND.EX P1, PT, RZ, UR9, PT, P1 ;  /* 0x00000009ff007c0c */ /* 0x000fe2000bf25310 */
[----:B------:R-:W-:Y:S01]  /*8c70*/  IMAD.WIDE.U32 R6, R9, UR4, R2 ;  /* 0x0000000409067c25 */ /* 0x000fe2000f8e0002 */
[----:B------:R-:W-:-:S03]  /*8c80*/  ULDC UR4, c[0x0][0x150] ;  /* 0x0000540000047ab9 */ /* 0x000fc60000000800 */
[----:B------:R-:W-:Y:S02]  /*8c90*/  IMAD R9, R9, UR5, R8 ;  /* 0x0000000509097c24 */ /* 0x000fe4000f8e0208 */
[----:B------:R-:W-:Y:S01]  /*8ca0*/  FMUL R8, R11, UR4 ;  /* 0x000000040b087c20 */ /* 0x000fe20008400000 */
[----:B------:R-:W-:Y:S01]  /*8cb0*/  ULDC UR4, c[0x0][0x618] ;  /* 0x0001860000047ab9 */ /* 0x000fe20000000800 */
[----:B------:R-:W-:Y:S01]  /*8cc0*/  ULDC UR5, c[0x0][0x154] ;  /* 0x0000550000057ab9 */ /* 0x000fe20000000800 */
[----:B------:R-:W-:-:S03]  /*8cd0*/  IMAD.IADD R7, R7, 0x1, R9 ;  /* 0x0000000107077824 */ /* 0x000fc600078e0209 */
[----:B------:R-:W3:Y:S02]  /*8ce0*/  F2I.U32.TRUNC.NTZ R8, R8 ;  /* 0x0000000800087305 */ /* 0x000ee4000020f000 */
[----:B------:R-:W-:Y:S02]  /*8cf0*/  SHF.R.U64 R11, R6, UR4, R7 ;  /* 0x00000004060b7c19 */ /* 0x000fe40008001207 */
[----:B-1----:R-:W-:-:S05]  /*8d00*/  I2FP.F32.U32 R6, R14 ;  /* 0x0000000e00067245 */ /* 0x002fca0000201000 */
[----:B------:R-:W-:Y:S01]  /*8d10*/  FMUL R21, R6, UR5 ;  /* 0x0000000506157c20 */ /* 0x000fe20008400000 */
[----:B------:R-:W-:Y:S01]  /*8d20*/  SHF.R.U32.HI R6, RZ, UR4, R7 ;  /* 0x00000004ff067c19 */ /* 0x000fe20008011607 */
[----:B------:R-:W-:-:S03]  /*8d30*/  ULDC UR4, c[0x0][0x658] ;  /* 0x0001960000047ab9 */ /* 0x000fc60000000800 */
[--C-:B------:R-:W-:Y:S01]  /*8d40*/  SHF.R.U64 R20, R11, UR6, R6.reuse ;  /* 0x000000060b147c19 */ /* 0x100fe20008001206 */
[----:B------:R-:W1:Y:S01]  /*8d50*/  F2I.U32.TRUNC.NTZ R21, R21 ;  /* 0x0000001500157305 */ /* 0x000e62000020f000 */
[----:B------:R-:W-:Y:S01]  /*8d60*/  SHF.R.U32.HI R7, RZ, UR6, R6 ;  /* 0x00000006ff077c19 */ /* 0x000fe20008011606 */
[----:B---3--:R-:W-:-:S03]  /*8d70*/  IMAD.MOV R8, RZ, RZ, -R8 ;  /* 0x000000ffff087224 */ /* 0x008fc600078e0a08 */
[----:B------:R-:W-:Y:S01]  /*8d80*/  SHF.R.U64 R18, R20, UR4, R7 ;  /* 0x0000000414127c19 */ /* 0x000fe20008001207 */
[----:B--2---:R-:W-:Y:S01]  /*8d90*/  IMAD R17, R22, R8, R17 ;  /* 0x0000000816117224 */ /* 0x004fe200078e0211 */
[----:B------:R-:W-:-:S03]  /*8da0*/  SHF.R.U32.HI R23, RZ, UR4, R7 ;  /* 0x00000004ff177c19 */ /* 0x000fc60008011607 */
[----:B------:R-:W-:Y:S02]  /*8db0*/  IMAD.MOV.U32 R6, RZ, RZ, R18 ;  /* 0x000000ffff067224 */ /* 0x000fe400078e0012 */
[----:B------:R-:W-:Y:S01]  /*8dc0*/  IMAD.MOV.U32 R7, RZ, RZ, R23 ;  /* 0x000000ffff077224 */ /* 0x000fe200078e0017 */
[----:B-1----:R-:W-:Y:S06]  /*8dd0*/  @!P1 BRA `(.L_x_180) ;  /* 0x0000000000289947 */ /* 0x002fec0003800000 */
[----:B------:R-:W-:Y:S02]  /*8de0*/  ULDC UR4, c[0x0][0x64c] ;  /* 0x0001930000047ab9 */ /* 0x000fe40000000800 */
[----:B------:R-:W-:-:S05]  /*8df0*/  IADD3 R7, P1, R18, UR4, RZ ;  /* 0x0000000412077c10 */ /* 0x000fca000ff3e0ff */
[----:B------:R-:W-:-:S04]  /*8e00*/  IMAD.X R23, RZ, RZ, R23, P1 ;  /* 0x000000ffff177224 */ /* 0x000fc800008e0617 */
[----:B------:R-:W-:-:S04]  /*8e10*/  IMAD.WIDE.U32 R8, R23, UR8, RZ ;  /* 0x0000000817087c25 */ /* 0x000fc8000f8e00ff */
[----:B------:R-:W-:-:S04]  /*8e20*/  IMAD.WIDE.U32 R8, P1, R7, UR9, R8 ;  /* 0x0000000907087c25 */ /* 0x000fc8000f820008 */
[----:B------:R-:W-:-:S04]  /*8e30*/  IMAD.WIDE.U32 R6, R7, UR8, RZ ;  /* 0x0000000807067c25 */ /* 0x000fc8000f8e00ff */
[----:B------:R-:W-:Y:S01]  /*8e40*/  IMAD.MOV.U32 R6, RZ, RZ, R9 ;  /* 0x000000ffff067224 */ /* 0x000fe200078e0009 */
[----:B------:R-:W-:Y:S01]  /*8e50*/  IADD3 RZ, P4, R7, R8, RZ ;  /* 0x0000000807ff7210 */ /* 0x000fe20007f9e0ff */
[----:B------:R-:W-:-:S04]  /*8e60*/  IMAD.X R7, RZ, RZ, RZ, P1 ;  /* 0x000000ffff077224 */ /* 0x000fc800008e06ff */
[----:B------:R-:W-:-:S08]  /*8e70*/  IMAD.WIDE.U32.X R6, R23, UR9, R6, P4 ;  /* 0x0000000917067c25 */ /* 0x000fd0000a0e0406 */
.L_x_180:
[----:B------:R-:W-:Y:S01]  /*8e80*/  ULDC UR4, c[0x0][0x648] ;  /* 0x0001920000047ab9 */ /* 0x000fe20000000800 */
[----:B------:R-:W-:Y:S01]  /*8e90*/  LOP3.LUT R20, R20, UR17, RZ, 0xc0, !PT ;  /* 0x0000001114147c12 */ /* 0x000fe2000f8ec0ff */
[----:B------:R-:W-:Y:S01]  /*8ea0*/  IMAD.MOV R21, RZ, RZ, -R21 ;  /* 0x000000ffff157224 */ /* 0x000fe200078e0a15 */
[----:B------:R-:W-:Y:S01]  /*8eb0*/  SHF.R.U64 R7, R6, UR4, R7 ;  /* 0x0000000406077c19 */ /* 0x000fe20008001207 */
[----:B------:R-:W-:Y:S01]  /*8ec0*/  ULDC UR4, c[0x0][0x638] ;  /* 0x00018e0000047ab9 */ /* 0x000fe20000000800 */
[----:B------:R-:W-:Y:S01]  /*8ed0*/  LOP3.LUT R11, R11, UR16, RZ, 0xc0, !PT ;  /* 0x000000100b0b7c12 */ /* 0x000fe2000f8ec0ff */
[----:B0-----:R-:W-:Y:S01]  /*8ee0*/  @P2 IMAD R17, R19, R21, R14 ;  /* 0x0000001513112224 */ /* 0x001fe200078e020e */
[----:B------:R-:W-:Y:S01]  /*8ef0*/  ULDC UR5, c[0x0][0x610] ;  /* 0x0001840000057ab9 */ /* 0x000fe20000000800 */
[----:B------:R-:W-:Y:S02]  /*8f00*/  IMAD.MOV R9, RZ, RZ, -R7 ;  /* 0x000000ffff097224 */ /* 0x000fe400078e0a07 */
[----:B------:R-:W-:-:S02]  /*8f10*/  IMAD R20, R7, UR18, R20 ;  /* 0x0000001207147c24 */ /* 0x000fc4000f8e0214 */
[----:B------:R-:W-:Y:S01]  /*8f20*/  IMAD R18, R9, UR4, R18 ;  /* 0x0000000409127c24 */ /* 0x000fe2000f8e0212 */
[----:B------:R-:W-:Y:S01]  /*8f30*/  ULDC UR4, c[0x0][0x600] ;  /* 0x0001800000047ab9 */ /* 0x000fe20000000800 */
[----:B------:R-:W-:Y:S02]  /*8f40*/  IMAD R17, R20, UR5, R17 ;  /* 0x0000000514117c24 */ /* 0x000fe4000f8e0211 */
[----:B------:R-:W-:Y:S02]  /*8f50*/  IMAD R18, R18, UR4, R11 ;  /* 0x0000000412127c24 */ /* 0x000fe4000f8e020b */
[----:B------:R-:W-:Y:S02]  /*8f60*/  IMAD.MOV.U32 R7, RZ, RZ, 0x1 ;  /* 0x00000001ff077424 */ /* 0x000fe400078e00ff */
[----:B------:R-:W-:Y:S01]  /*8f70*/  IMAD.MOV.U32 R6, RZ, RZ, R10 ;  /* 0x000000ffff067224 */ /* 0x000fe200078e000a */
[----:B------:R-:W-:Y:S02]  /*8f80*/  SEL R14, R18, R17, !P2 ;  /* 0x00000011120e7207 */ /* 0x000fe40005000000 */
[----:B------:R-:W-:-:S07]  /*8f90*/  SEL R11, R17, R18, !P2 ;  /* 0x00000012110b7207 */ /* 0x000fce0005000000 */
.L_x_178:
[----:B------:R-:W-:Y:S05]  /*8fa0*/  BSYNC B1 ;  /* 0x0000000000017941 */ /* 0x000fea0003800000 */
.L_x_177:
[----:B------:R-:W-:-:S13]  /*8fb0*/  LOP3.LUT P1, RZ, R7, 0xff, RZ, 0xc0, !PT ;  /* 0x000000ff07ff7812 */ /* 0x000fda000782c0ff */
[----:B------:R-:W-:Y:S05]  /*8fc0*/  @P1 BRA `(.L_x_181) ;  /* 0xfffffff400541947 */ /* 0x000fea000383ffff */
[----:B------:R-:W-:Y:S05]  /*8fd0*/  BSYNC B0 ;  /* 0x0000000000007941 */ /* 0x000fea0003800000 */
.L_x_169:
[----:B------:R-:W-:-:S03]  /*8fe0*/  UMOV UR4, 0xffffffff ;  /* 0xffffffff00047882 */ /* 0x000fc60000000000 */
[----:B------:R-:W-:Y:S05]  /*8ff0*/  BRA.DIV UR4, `(.L_x_182) ;  /* 0x0000000604407947 */ /* 0x000fea000b800000 */
[----:B------:R-:W-:-:S13]  /*9000*/  ELECT P0, URZ, PT ;  /* 0x00000000003f782f */ /* 0x000fda0003800000 */
.L_x_197:
[----:B------:R-:W-:Y:S04]  /*9010*/  BSSY B0, `(.L_x_183) ;  /* 0x0000034000007945 */ /* 0x000fe80003800000 */
[----:B------:R-:W-:Y:S05]  /*9020*/  @!P0 BRA `(.L_x_184) ;  /* 0x0000000000c88947 */ /* 0x000fea0003800000 */
[----:B------:R-:W-:-:S04]  /*9030*/  LOP3.LUT R4, R4, 0x2, RZ, 0xfc, !PT ;  /* 0x0000000204047812 */ /* 0x000fc800078efcff */
[----:B------:R-:W-:-:S13]  /*9040*/  ISETP.NE.AND P0, PT, R4, 0x3, PT ;  /* 0x000000030400780c */ /* 0x000fda0003f05270 */
[----:B------:R-:W-:Y:S05]  /*9050*/  @!P0 BRA `(.L_x_185) ;  /* 0x0000000000048947 */ /* 0x000fea0003800000 */
[----:B------:R-:W-:Y:S01]  /*9060*/  BPT.TRAP 0x1 ;  /* 0x000000040000795c */ /* 0x000fe20000300000 */
.L_x_185:
[----:B------:R-:W0:Y:S01]  /*9070*/  S2R R3, SR_CgaCtaId ;  /* 0x0000000000037919 */ /* 0x000e220000008800 */
[----:B------:R-:W-:-:S04]  /*9080*/  MOV R0, 0x400 ;  /* 0x0000040000007802 */ /* 0x000fc80000000f00 */
[----:B0-----:R-:W-:Y:S02]  /*9090*/  LEA R0, R3, R0, 0x18 ;  /* 0x0000000003007211 */ /* 0x001fe400078ec0ff */
[----:B------:R-:W-:-:S03]  /*90a0*/  SHF.L.U32 R3, R5, 0x1f, RZ ;  /* 0x0000001f05037819 */ /* 0x000fc600000006ff */
[----:B------:R-:W-:-:S04]  /*90b0*/  VIADD R0, R0, 0x28 ;  /* 0x0000002800007836 */ /* 0x000fc80000000000 */
[C---:B------:R-:W-:Y:S02]  /*90c0*/  IMAD R6, R13.reuse, 0x8, R0 ;  /* 0x000000080d067824 */ /* 0x040fe400078e0200 */
[----:B------:R-:W-:Y:S02]  /*90d0*/  VIADD R13, R13, 0x1 ;  /* 0x000000010d0d7836 */ /* 0x000fe40000000000 */
[----:B------:R-:W0:Y:S03]  /*90e0*/  SYNCS.PHASECHK.TRANS64.TRYWAIT P0, [R6+URZ], R3 ;  /* 0x00000003060075a7 */ /* 0x000e26000800017f */
[----:B------:R-:W-:-:S04]  /*90f0*/  ISETP.NE.AND P1, PT, R13, 0x5, PT ;  /* 0x000000050d00780c */ /* 0x000fc80003f25270 */
[----:B------:R-:W-:Y:S02]  /*9100*/  SEL R2, RZ, 0x1, P1 ;  /* 0x00000001ff027807 */ /* 0x000fe40000800000 */
[----:B------:R-:W-:Y:S02]  /*9110*/  SEL R13, R13, RZ, P1 ;  /* 0x000000ff0d0d7207 */ /* 0x000fe40000800000 */
[----:B------:R-:W-:-:S03]  /*9120*/  LOP3.LUT R8, R5, R2, RZ, 0x3c, !PT ;  /* 0x0000000205087212 */ /* 0x000fc600078e3cff */
[----:B------:R-:W-:Y:S01]  /*9130*/  IMAD R7, R13, 0x8, R0 ;  /* 0x000000080d077824 */ /* 0x000fe200078e0200 */
[----:B------:R-:W-:Y:S01]  /*9140*/  SHF.L.U32 R4, R8, 0x1f, RZ ;  /* 0x0000001f08047819 */ /* 0x000fe200000006ff */
[----:B0-----:R-:W-:Y:S06]  /*9150*/  @!P0 BRA `(.L_x_186) ;  /* 0x00000004000c8947 */ /* 0x001fec0003800000 */
.L_x_198:
[----:B------:R-:W1:Y:S01]  /*9160*/  SYNCS.PHASECHK.TRANS64.TRYWAIT P0, [R7+URZ], R4 ;  /* 0x00000004070075a7 */ /* 0x000e62000800017f */
[----:B------:R-:W-:-:S05]  /*9170*/  VIADD R2, R13, 0x1 ;  /* 0x000000010d027836 */ /* 0x000fca0000000000 */
[----:B------:R-:W-:-:S04]  /*9180*/  ISETP.NE.AND P1, PT, R2, 0x5, PT ;  /* 0x000000050200780c */ /* 0x000fc80003f25270 */
[----:B0-----:R-:W-:Y:S02]  /*9190*/  SEL R3, RZ, 0x1, P1 ;  /* 0x00000001ff037807 */ /* 0x001fe40000800000 */
[----:B------:R-:W-:Y:S02]  /*91a0*/  SEL R9, R2, RZ, P1 ;  /* 0x000000ff02097207 */ /* 0x000fe40000800000 */
[----:B------:R-:W-:-:S03]  /*91b0*/  LOP3.LUT R8, R8, R3, RZ, 0x3c, !PT ;  /* 0x0000000308087212 */ /* 0x000fc600078e3cff */
[----:B------:R-:W-:Y:S01]  /*91c0*/  IMAD R10, R9, 0x8, R0 ;  /* 0x00000008090a7824 */ /* 0x000fe200078e0200 */
[----:B------:R-:W-:Y:S01]  /*91d0*/  SHF.L.U32 R5, R8, 0x1f, RZ ;  /* 0x0000001f08057819 */ /* 0x000fe200000006ff */
[----:B-1----:R-:W-:Y:S06]  /*91e0*/  @!P0 BRA `(.L_x_187) ;  /* 0x0000000000fc8947 */ /* 0x002fec0003800000 */
.L_x_199:
[----:B------:R-:W1:Y:S01]  /*91f0*/  SYNCS.PHASECHK.TRANS64.TRYWAIT P0, [R10+URZ], R5 ;  /* 0x000000050a0075a7 */ /* 0x000e62000800017f */
[----:B------:R-:W-:-:S05]  /*9200*/  VIADD R2, R9, 0x1 ;  /* 0x0000000109027836 */ /* 0x000fca0000000000 */
[----:B------:R-:W-:-:S04]  /*9210*/  ISETP.NE.AND P1, PT, R2, 0x5, PT ;  /* 0x000000050200780c */ /* 0x000fc80003f25270 */
[----:B------:R-:W-:Y:S02]  /*9220*/  SEL R3, RZ, 0x1, P1 ;  /* 0x00000001ff037807 */ /* 0x000fe40000800000 */
[----:B0-----:R-:W-:Y:S02]  /*9230*/  SEL R7, R2, RZ, P1 ;  /* 0x000000ff02077207 */ /* 0x001fe40000800000 */
[----:B------:R-:W-:-:S03]  /*9240*/  LOP3.LUT R9, R8, R3, RZ, 0x3c, !PT ;  /* 0x0000000308097212 */ /* 0x000fc600078e3cff */
[----:B------:R-:W-:Y:S01]  /*9250*/  IMAD R11, R7, 0x8, R0 ;  /* 0x00000008070b7824 */ /* 0x000fe200078e0200 */
[----:B------:R-:W-:Y:S01]  /*9260*/  SHF.L.U32 R6, R9, 0x1f, RZ ;  /* 0x0000001f09067819 */ /* 0x000fe200000006ff */
[----:B-1----:R-:W-:Y:S06]  /*9270*/  @!P0 BRA `(.L_x_188) ;  /* 0x0000000000ec8947 */ /* 0x002fec0003800000 */
.L_x_200:
[----:B------:R-:W1:Y:S01]  /*9280*/  SYNCS.PHASECHK.TRANS64.TRYWAIT P0, [R11+URZ], R6 ;  /* 0x000000060b0075a7 */ /* 0x000e62000800017f */
[----:B------:R-:W-:-:S05]  /*9290*/  VIADD R2, R7, 0x1 ;  /* 0x0000000107027836 */ /* 0x000fca0000000000 */
[----:B------:R-:W-:-:S04]  /*92a0*/  ISETP.NE.AND P1, PT, R2, 0x5, PT ;  /* 0x000000050200780c */ /* 0x000fc80003f25270 */
[----:B------:R-:W-:Y:S02]  /*92b0*/  SEL R4, RZ, 0x1, P1 ;  /* 0x00000001ff047807 */ /* 0x000fe40000800000 */
[----:B------:R-:W-:Y:S02]  /*92c0*/  SEL R3, R2, RZ, P1 ;  /* 0x000000ff02037207 */ /* 0x000fe40000800000 */
[----:B------:R-:W-:Y:S01]  /*92d0*/  LOP3.LUT R4, R9, R4, RZ, 0x3c, !PT ;  /* 0x0000000409047212 */ /* 0x000fe200078e3cff */
[----:B-1----:R-:W-:Y:S06]  /*92e0*/  @!P0 BRA `(.L_x_189) ;  /* 0x0000000000e48947 */ /* 0x002fec0003800000 */
.L_x_201:
[----:B------:R-:W-:Y:S01]  /*92f0*/  IMAD R3, R3, 0x8, R0 ;  /* 0x0000000803037824 */ /* 0x000fe200078e0200 */
[----:B------:R-:W-:-:S07]  /*9300*/  SHF.L.U32 R0, R4, 0x1f, RZ ;  /* 0x0000001f04007819 */ /* 0x000fce00000006ff */
.L_x_190:
[----:B--2---:R2:W3:Y:S02]  /*9310*/  SYNCS.PHASECHK.TRANS64.TRYWAIT P0, [R3+URZ], R0 ;  /* 0x00000000030075a7 */ /* 0x0044e4000800017f */
[----:B---3--:R-:W-:Y:S05]  /*9320*/  @!P0 NANOSLEEP.SYNCS 0x989680 ;  /* 0x009896800000895d */ /* 0x008fea0003900000 */
[----:B------:R-:W3:Y:S02]  /*9330*/  @!P0 SYNCS.PHASECHK.TRANS64 P0, [R3+URZ], R0 ;  /* 0x00000000030085a7 */ /* 0x000ee4000800007f */
[----:B---3--:R-:W-:Y:S05]  /*9340*/  @!P0 BRA `(.L_x_190) ;  /* 0xfffffffc00f08947 */ /* 0x008fea000383ffff */
.L_x_184:
[----:B------:R-:W-:Y:S05]  /*9350*/  BSYNC B0 ;  /* 0x0000000000007941 */ /* 0x000fea0003800000 */
.L_x_183:
[----:B------:R-:W-:Y:S05]  /*9360*/  EXIT ;  /* 0x000000000000794d */ /* 0x000fea0003800000 */
.L_x_17:
[----:B-1----:R-:W-:-:S04]  /*9370*/  IMAD.U32 R11, RZ, RZ, UR6 ;  /* 0x00000006ff0b7e24 */ /* 0x002fc8000f8e00ff */
[----:B------:R1:W4:Y:S03]  /*9380*/  SYNCS.PHASECHK.TRANS64.TRYWAIT P0, [R11+URZ], R10 ;  /* 0x0000000a0b0075a7 */ /* 0x000326000800017f */
[----:B----4-:R-:W-:Y:S05]  /*9390*/  @!P0 NANOSLEEP.SYNCS 0x989680 ;  /* 0x009896800000895d */ /* 0x010fea0003900000 */
[----:B------:R-:W4:Y:S02]  /*93a0*/  @!P0 SYNCS.PHASECHK.TRANS64 P0, [R11+URZ], R10 ;  /* 0x0000000a0b0085a7 */ /* 0x000f24000800007f */
[----:B----4-:R-:W-:Y:S05]  /*93b0*/  @!P0 BRA `(.L_x_17) ;  /* 0xfffffffc00ec8947 */ /* 0x010fea000383ffff */
[----:B------:R-:W-:Y:S05]  /*93c0*/  BRA `(.L_x_16) ;  /* 0xffffff8000687947 */ /* 0x000fea000383ffff */
.L_x_23:
[----:B-1----:R-:W-:-:S04]  /*93d0*/  IMAD.U32 R140, RZ, RZ, UR12 ;  /* 0x0000000cff8c7e24 */ /* 0x002fc8000f8e00ff */
[----:B------:R1:W4:Y:S03]  /*93e0*/  SYNCS.PHASECHK.TRANS64.TRYWAIT P0, [R140+URZ], R11 ;  /* 0x0000000b8c0075a7 */ /* 0x000326000800017f */
[----:B----4-:R-:W-:Y:S05]  /*93f0*/  @!P0 NANOSLEEP.SYNCS 0x989680 ;  /* 0x009896800000895d */ /* 0x010fea0003900000 */
[----:B------:R-:W4:Y:S02]  /*9400*/  @!P0 SYNCS.PHASECHK.TRANS64 P0, [R140+URZ], R11 ;  /* 0x0000000b8c0085a7 */ /* 0x000f24000800007f */
[----:B----4-:R-:W-:Y:S05]  /*9410*/  @!P0 BRA `(.L_x_23) ;  /* 0xfffffffc00ec8947 */ /* 0x010fea000383ffff */
[----:B------:R-:W-:Y:S05]  /*9420*/  BRA `(.L_x_22) ;  /* 0xffffff8800dc7947 */ /* 0x000fea000383ffff */
.L_x_170:
[----:B------:R-:W-:Y:S01]  /*9430*/  BSSY B1, `(.L_x_191) ;  /* 0x0000006000017945 */ /* 0x000fe20003800000 */
[----:B------:R-:W-:-:S07]  /*9440*/  IMAD.MOV.U32 R7, RZ, RZ, -0x1 ;  /* 0xffffffffff077424 */ /* 0x000fce00078e00ff */
[----:B------:R-:W-:Y:S05]  /*9450*/  WARPSYNC.COLLECTIVE R7, `(.L_x_192) ;  /* 0x00000000070c7348 */ /* 0x000fea0003c00000 */
[----:B------:R-:W-:Y:S02]  /*9460*/  ELECT P1, UR62, PT ;  /* 0x00000000003e782f */ /* 0x000fe40003820000 */
[----:B------:R-:W-:Y:S01]  /*9470*/  MOV R7, UR62 ;  /* 0x0000003e00077c02 */ /* 0x000fe20008000f00 */
[----:B------:R-:W-:Y:S10]  /*9480*/  ENDCOLLECTIVE ;  /* 0x000000000000791b */ /* 0x000ff40003800000 */
.L_x_192:
[----:B------:R-:W-:Y:S05]  /*9490*/  BSYNC B1 ;  /* 0x0000000000017941 */ /* 0x000fea0003800000 */
.L_x_191:
[----:B------:R-:W-:Y:S05]  /*94a0*/  BRA `(.L_x_193) ;  /* 0xfffffff000287947 */ /* 0x000fea000383ffff */
.L_x_173:
[----:B-1----:R1:W2:Y:S02]  /*94b0*/  SYNCS.PHASECHK.TRANS64.TRYWAIT P1, [R19+URZ+0x28], R10 ;  /* 0x0000280a130075a7 */ /* 0x0022a4000802017f */
[----:B--2---:R-:W-:Y:S05]  /*94c0*/  @!P1 NANOSLEEP.SYNCS 0x989680 ;  /* 0x009896800000995d */ /* 0x004fea0003900000 */
[----:B------:R-:W2:Y:S02]  /*94d0*/  @!P1 SYNCS.PHASECHK.TRANS64 P1, [R19+URZ+0x28], R10 ;  /* 0x0000280a130095a7 */ /* 0x000ea4000802007f */
[----:B--2---:R-:W-:Y:S05]  /*94e0*/  @!P1 BRA `(.L_x_173) ;  /* 0xfffffffc00f09947 */ /* 0x004fea000383ffff */
[----:B------:R-:W-:Y:S05]  /*94f0*/  BRA `(.L_x_194) ;  /* 0xfffffff0005c7947 */ /* 0x000fea000383ffff */
.L_x_182:
[----:B------:R-:W-:Y:S01]  /*9500*/  BSSY B0, `(.L_x_195) ;  /* 0x0000006000007945 */ /* 0x000fe20003800000 */
[----:B------:R-:W-:-:S07]  /*9510*/  IMAD.MOV.U32 R7, RZ, RZ, -0x1 ;  /* 0xffffffffff077424 */ /* 0x000fce00078e00ff */
[----:B------:R-:W-:Y:S05]  /*9520*/  WARPSYNC.COLLECTIVE R7, `(.L_x_196) ;  /* 0x00000000070c7348 */ /* 0x000fea0003c00000 */
[----:B------:R-:W-:Y:S02]  /*9530*/  ELECT P1, UR62, PT ;  /* 0x00000000003e782f */ /* 0x000fe40003820000 */
[----:B------:R-:W-:Y:S01]  /*9540*/  MOV R7, UR62 ;  /* 0x0000003e00077c02 */ /* 0x000fe20008000f00 */
[----:B------:R-:W-:Y:S10]  /*9550*/  ENDCOLLECTIVE ;  /* 0x000000000000791b */ /* 0x000ff40003800000 */
.L_x_196:
[----:B------:R-:W-:Y:S05]  /*9560*/  BSYNC B0 ;  /* 0x0000000000007941 */ /* 0x000fea0003800000 */
.L_x_195:
[----:B------:R-:W-:Y:S01]  /*9570*/  PLOP3.LUT P0, PT, P1, PT, PT, 0x80, 0x0 ;  /* 0x000000000000781c */ /* 0x000fe20000f0f070 */
[----:B------:R-:W-:-:S12]  /*9580*/  BRA `(.L_x_197) ;  /* 0xfffffff800a07947 */ /* 0x000fd8000383ffff */
.L_x_186:
[----:B0-----:R0:W1:Y:S02]  /*9590*/  SYNCS.PHASECHK.TRANS64.TRYWAIT P0, [R6+URZ], R3 ;  /* 0x00000003060075a7 */ /* 0x001064000800017f */
[----:B-1----:R-:W-:Y:S05]  /*95a0*/  @!P0 NANOSLEEP.SYNCS 0x989680 ;  /* 0x009896800000895d */ /* 0x002fea0003900000 */
[----:B------:R-:W1:Y:S02]  /*95b0*/  @!P0 SYNCS.PHASECHK.TRANS64 P0, [R6+URZ], R3 ;  /* 0x00000003060085a7 */ /* 0x000e64000800007f */
[----:B-1----:R-:W-:Y:S05]  /*95c0*/  @!P0 BRA `(.L_x_186) ;  /* 0xfffffffc00f08947 */ /* 0x002fea000383ffff */
[----:B------:R-:W-:Y:S05]  /*95d0*/  BRA `(.L_x_198) ;  /* 0xfffffff800e07947 */ /* 0x000fea000383ffff */
.L_x_187:
[----:B0-----:R0:W1:Y:S02]  /*95e0*/  SYNCS.PHASECHK.TRANS64.TRYWAIT P0, [R7+URZ], R4 ;  /* 0x00000004070075a7 */ /* 0x001064000800017f */
[----:B-1----:R-:W-:Y:S05]  /*95f0*/  @!P0 NANOSLEEP.SYNCS 0x989680 ;  /* 0x009896800000895d */ /* 0x002fea0003900000 */
[----:B------:R-:W1:Y:S02]  /*9600*/  @!P0 SYNCS.PHASECHK.TRANS64 P0, [R7+URZ], R4 ;  /* 0x00000004070085a7 */ /* 0x000e64000800007f */
[----:B-1----:R-:W-:Y:S05]  /*9610*/  @!P0 BRA `(.L_x_187) ;  /* 0xfffffffc00f08947 */ /* 0x002fea000383ffff */
[----:B------:R-:W-:Y:S05]  /*9620*/  BRA `(.L_x_199) ;  /* 0xfffffff800f07947 */ /* 0x000fea000383ffff */
.L_x_188:
[----:B0-----:R0:W1:Y:S02]  /*9630*/  SYNCS.PHASECHK.TRANS64.TRYWAIT P0, [R10+URZ], R5 ;  /* 0x000000050a0075a7 */ /* 0x001064000800017f */
[----:B-1----:R-:W-:Y:S05]  /*9640*/  @!P0 NANOSLEEP.SYNCS 0x989680 ;  /* 0x009896800000895d */ /* 0x002fea0003900000 */
[----:B------:R-:W1:Y:S02]  /*9650*/  @!P0 SYNCS.PHASECHK.TRANS64 P0, [R10+URZ], R5 ;  /* 0x000000050a0085a7 */ /* 0x000e64000800007f */
[----:B-1----:R-:W-:Y:S05]  /*9660*/  @!P0 BRA `(.L_x_188) ;  /* 0xfffffffc00f08947 */ /* 0x002fea000383ffff */
[----:B------:R-:W-:Y:S05]  /*9670*/  BRA `(.L_x_200) ;  /* 0xfffffffc00007947 */ /* 0x000fea000383ffff */
.L_x_189:
[----:B-1----:R1:W2:Y:S02]  /*9680*/  SYNCS.PHASECHK.TRANS64.TRYWAIT P0, [R11+URZ], R6 ;  /* 0x000000060b0075a7 */ /* 0x0022a4000800017f */
[----:B--2---:R-:W-:Y:S05]  /*9690*/  @!P0 NANOSLEEP.SYNCS 0x989680 ;  /* 0x009896800000895d */ /* 0x004fea0003900000 */
[----:B------:R-:W2:Y:S02]  /*96a0*/  @!P0 SYNCS.PHASECHK.TRANS64 P0, [R11+URZ], R6 ;  /* 0x000000060b0085a7 */ /* 0x000ea4000800007f */
[----:B--2---:R-:W-:Y:S05]  /*96b0*/  @!P0 BRA `(.L_x_189) ;  /* 0xfffffffc00f08947 */ /* 0x004fea000383ffff */
[----:B------:R-:W-:Y:S05]  /*96c0*/  BRA `(.L_x_201) ;  /* 0xfffffffc00087947 */ /* 0x000fea000383ffff */
.L_x_202:
[----:B------:R-:W-:-:S00]  /*96d0*/  BRA `(.L_x_202) ;  /* 0xfffffffc00fc7947 */ /* 0x000fc0000383ffff */
[----:B------:R-:W-:-:S00]  /*96e0*/  NOP ;  /* 0x0000000000007918 */ /* 0x000fc00000000000 */
        /* <DEDUP_REMOVED lines=9> */
.L_x_203:


//--------------------- .nv.shared._ZN7cutlass13device_kernelINS_4gemm6kernel13GemmUniversalIN4cute5tupleIJiiiiEEENS1_10collective13CollectiveMmaINS1_37MainloopSm90TmaGmmaWarpSpecializedFP8ILi5ENS5_IJNS4_1CILi1EEESB_SB_EEENS1_35KernelTmaWarpSpecializedCooperativeEEENS5_IJNSA_ILi128EEESF_SF_EEENS_12float_e5m2_tENS5_IJlSB_lEEESH_SI_NS4_8TiledMMAINS4_8MMA_AtomIJNS4_4SM904GMMA31MMA_64x128x32_F32E5M2E5M2_SS_TNILNSM_7ScaleInE1ELSO_1EEEEEENS4_6LayoutINS5_IJNSA_ILi2EEESB_SB_EEENS5_IJSB_NSA_ILi0EEESU_EEEEENS5_IJNS4_10UnderscoreESX_SX_EEEEENS4_13SM90_TMA_LOADENS4_14ComposedLayoutINS4_7SwizzleILi3ELi4ELi3EEENS4_18smem_ptr_flag_bitsILi8EEENSR_INS5_IJNSA_ILi8EEESF_EEENS5_IJSF_SB_EEEEEEEvNS4_8identityES10_S1A_vS1B_EENS_8epilogue10collective6detail29Sm90TmaWarpSpecializedAdapterINS1E_15DefaultEpilogueISH_SI_SI_NS1D_6thread17LinearCombinationISH_Li1EffLNS1I_9ScaleType4KindE0ELNS_15FloatRoundStyleE2ESH_EENS1_15EpilogueDefaultEEEEEvvEEEEvNT_6ParamsE --------------------------
	.section	.nv.shared._ZN7cutlass13device_kernelINS_4gemm6kernel13GemmUniversalIN4cute5tupleIJiiiiEEENS1_10collective13CollectiveMmaINS1_37MainloopSm90TmaGmmaWarpSpecializedFP8ILi5ENS5_IJNS4_1CILi1EEESB_SB_EEENS1_35KernelTmaWarpSpecializedCooperativeEEENS5_IJNSA_ILi128EEESF_SF_EEENS_12float_e5m2_tENS5_IJlSB_lEEESH_SI_NS4_8TiledMMAINS4_8MMA_AtomIJNS4_4SM904GMMA31MMA_64x128x32_F32E5M2E5M2_SS_TNILNSM_7ScaleInE1ELSO_1EEEEEENS4_6LayoutINS5_IJNSA_ILi2EEESB_SB_EEENS5_IJSB_NSA_ILi0EEESU_EEEEENS5_IJNS4_10UnderscoreESX_SX_EEEEENS4_13SM90_TMA_LOADENS4_14ComposedLayoutINS4_7SwizzleILi3ELi4ELi3EEENS4_18smem_ptr_flag_bitsILi8EEENSR_INS5_IJNSA_ILi8EEESF_EEENS5_IJSF_SB_EEEEEEEvNS4_8identityES10_S1A_vS1B_EENS_8epilogue10collective6detail29Sm90TmaWarpSpecializedAdapterINS1E_15DefaultEpilogueISH_SI_SI_NS1D_6thread17LinearCombinationISH_Li1EffLNS1I_9ScaleType4KindE0ELNS_15FloatRoundStyleE2ESH_EENS1_15EpilogueDefaultEEEEEvvEEEEvNT_6ParamsE,"aw",@nobits
	.sectionflags	@""
	.align	16
	.zero		1024


//--------------------- .nv.shared.reserved.0     --------------------------
	.section	.nv.shared.reserved.0,"aw",@nobits
	.weak		__nv_reservedSMEM_offset_0_alias
	.size		__nv_reservedSMEM_offset_0_alias, 0, 0
	.other		__nv_reservedSMEM_offset_0_alias,@"STO_CUDA_RESERVED_SHARED STV_DEFAULT"
__nv_reservedSMEM_offset_0_alias:
	.zero		0


//--------------------- .nv.global                --------------------------
	.section	.nv.global,"aw",@nobits
.nv.global:
	.type		_ZN39_INTERNAL_09cb1b0e_4_k_cu_9113a318_46544cute1_E,@object
	.size		_ZN39_INTERNAL_09cb1b0e_4_k_cu_9113a318_46544cute1_E,(_ZN39_INTERNAL_09cb1b0e_4_k_cu_9113a318_46544cuda3std3__45__cpo6cbeginE - _ZN39_INTERNAL_09cb1b0e_4_k_cu_9113a318_46544cute1_E)
_ZN39_INTERNAL_09cb1b0e_4_k_cu_9113a318_46544cute1_E:
	.zero		1
	.type		_ZN39_INTERNAL_09cb1b0e_4_k_cu_9113a318_46544cuda3std3__45__cpo6cbeginE,@object
	.size		_ZN39_INTERNAL_09cb1b0e_4_k_cu_9113a318_46544cuda3std3__45__cpo6cbeginE,(_ZN39_INTERNAL_09cb1b0e_4_k_cu_9113a318_46544cuda3std3__48in_placeE - _ZN39_INTERNAL_09cb1b0e_4_k_cu_9113a318_46544cuda3std3__45__cpo6cbeginE)
_ZN39_INTERNAL_09cb1b0e_4_k_cu_9113a318_46544cuda3std3__45__cpo6cbeginE:
	.zero		1
	.type		_ZN39_INTERNAL_09cb1b0e_4_k_cu_9113a318_46544cuda3std3__48in_placeE,@object
	.size		_ZN39_INTERNAL_09cb1b0e_4_k_cu_9113a318_46544cuda3std3__48in_placeE,(_ZN39_INTERNAL_09cb1b0e_4_k_cu_9113a318_46544cuda3std6ranges3__45__cpo9iter_moveE - _ZN39_INTERNAL_09cb1b0e_4_k_cu_9113a318_46544cuda3std3__48in_placeE)
_ZN39_INTERNAL_09cb1b0e_4_k_cu_9113a318_46544cuda3std3__48in_placeE:
	.zero		1
	.type		_ZN39_INTERNAL_09cb1b0e_4_k_cu_9113a318_46544cuda3std6ranges3__45__cpo9iter_moveE,@object
	.size		_ZN39_INTERNAL_09cb1b0e_4_k_cu_9113a318_46544cuda3std6ranges3__45__cpo9iter_moveE,(_ZN39_INTERNAL_09cb1b0e_4_k_cu_9113a318_46544cuda3std3__45__cpo5beginE - _ZN39_INTERNAL_09cb1b0e_4_k_cu_9113a318_46544cuda3std6ranges3__45__cpo9iter_moveE)
_ZN39_INTERNAL_09cb1b0e_4_k_cu_9113a318_46544cuda3std6ranges3__45__cpo9iter_moveE:
	.zero		1
	.type		_ZN39_INTERNAL_09cb1b0e_4_k_cu_9113a318_46544cuda3std3__45__cpo5beginE,@object
	.size		_ZN39_INTERNAL_09cb1b0e_4_k_cu_9113a318_46544cuda3std3__45__cpo5beginE,(_ZN39_INTERNAL_09cb1b0e_4_k_cu_9113a318_46544cuda3std3__441_GLOBAL__N__09cb1b0e_4_k_cu_9113a318_46546ignoreE - _ZN39_INTERNAL_09cb1b0e_4_k_cu_9113a318_46544cuda3std3__45__cpo5beginE)
_ZN39_INTERNAL_09cb1b0e_4_k_cu_9113a318_46544cuda3std3__45__cpo5beginE:
	.zero		1
	.type		_ZN39_INTERNAL_09cb1b0e_4_k_cu_9113a318_46544cuda3std3__441_GLOBAL__N__09cb1b0e_4_k_cu_9113a318_46546ignoreE,@object
	.size		_ZN39_INTERNAL_09cb1b0e_4_k_cu_9113a318_46544cuda3std3__441_GLOBAL__N__09cb1b0e_4_k_cu_9113a318_46546ignoreE,(_ZN39_INTERNAL_09cb1b0e_4_k_cu_9113a318_46544cute7productE - _ZN39_INTERNAL_09cb1b0e_4_k_cu_9113a318_46544cuda3std3__441_GLOBAL__N__09cb1b0e_4_k_cu_9113a318_46546ignoreE)
_ZN39_INTERNAL_09cb1b0e_4_k_cu_9113a318_46544cuda3std3__441_GLOBAL__N__09cb1b0e_4_k_cu_9113a318_46546ignoreE:
	.zero		1
	.type		_ZN39_INTERNAL_09cb1b0e_4_k_cu_9113a318_46544cute7productE,@object
	.size		_ZN39_INTERNAL_09cb1b0e_4_k_cu_9113a318_46544cute7productE,(_ZN39_INTERNAL_09cb1b0e_4_k_cu_9113a318_46544cuda3std3__45__cpo3endE - _ZN39_INTERNAL_09cb1b0e_4_k_cu_9113a318_46544cute7productE)
_ZN39_INTERNAL_09cb1b0e_4_k_cu_9113a318_46544cute7productE:
	.zero		1
	.type		_ZN39_INTERNAL_09cb1b0e_4_k_cu_9113a318_46544cuda3std3__45__cpo3endE,@object
	.size		_ZN39_INTERNAL_09cb1b0e_4_k_cu_9113a318_46544cuda3std3__45__cpo3endE,(_ZN39_INTERNAL_09cb1b0e_4_k_cu_9113a318_46544cuda3std3__419piecewise_constructE - _ZN39_INTERNAL_09cb1b0e_4_k_cu_9113a318_46544cuda3std3__45__cpo3endE)
_ZN39_INTERNAL_09cb1b0e_4_k_cu_9113a318_46544cuda3std3__45__cpo3endE:
	.zero		1
	.type		_ZN39_INTERNAL_09cb1b0e_4_k_cu_9113a318_46544cuda3std3__419piecewise_constructE,@object
	.size		_ZN39_INTERNAL_09cb1b0e_4_k_cu_9113a318_46544cuda3std3__419piecewise_constructE,(_ZN39_INTERNAL_09cb1b0e_4_k_cu_9113a318_46544cuda3std3__45__cpo4cendE - _ZN39_INTERNAL_09cb1b0e_4_k_cu_9113a318_46544cuda3std3__419piecewise_constructE)
_ZN39_INTERNAL_09cb1b0e_4_k_cu_9113a318_46544cuda3std3__419piecewise_constructE:
	.zero		1
	.type		_ZN39_INTERNAL_09cb1b0e_4_k_cu_9113a318_46544cuda3std3__45__cpo4cendE,@object
	.size		_ZN39_INTERNAL_09cb1b0e_4_k_cu_9113a318_46544cuda3std3__45__cpo4cendE,(_ZN39_INTERNAL_09cb1b0e_4_k_cu_9113a318_46544cuda3std6ranges3__45__cpo4swapE - _ZN39_INTERNAL_09cb1b0e_4_k_cu_9113a318_46544cuda3std3__45__cpo4cendE)
_ZN39_INTERNAL_09cb1b0e_4_k_cu_9113a318_46544cuda3std3__45__cpo4cendE:
	.zero		1
	.type		_ZN39_INTERNAL_09cb1b0e_4_k_cu_9113a318_46544cuda3std6ranges3__45__cpo4swapE,@object
	.size		_ZN39_INTERNAL_09cb1b0e_4_k_cu_9113a318_46544cuda3std6ranges3__45__cpo4swapE,(.L_7 - _ZN39_INTERNAL_09cb1b0e_4_k_cu_9113a318_46544cuda3std6ranges3__45__cpo4swapE)
_ZN39_INTERNAL_09cb1b0e_4_k_cu_9113a318_46544cuda3std6ranges3__45__cpo4swapE:
	.zero		1
.L_7:


//--------------------- .nv.constant0._ZN7cutlass13device_kernelINS_4gemm6kernel13GemmUniversalIN4cute5tupleIJiiiiEEENS1_10collective13CollectiveMmaINS1_37MainloopSm90TmaGmmaWarpSpecializedFP8ILi5ENS5_IJNS4_1CILi1EEESB_SB_EEENS1_35KernelTmaWarpSpecializedCooperativeEEENS5_IJNSA_ILi128EEESF_SF_EEENS_12float_e5m2_tENS5_IJlSB_lEEESH_SI_NS4_8TiledMMAINS4_8MMA_AtomIJNS4_4SM904GMMA31MMA_64x128x32_F32E5M2E5M2_SS_TNILNSM_7ScaleInE1ELSO_1EEEEEENS4_6LayoutINS5_IJNSA_ILi2EEESB_SB_EEENS5_IJSB_NSA_ILi0EEESU_EEEEENS5_IJNS4_10UnderscoreESX_SX_EEEEENS4_13SM90_TMA_LOADENS4_14ComposedLayoutINS4_7SwizzleILi3ELi4ELi3EEENS4_18smem_ptr_flag_bitsILi8EEENSR_INS5_IJNSA_ILi8EEESF_EEENS5_IJSF_SB_EEEEEEEvNS4_8identityES10_S1A_vS1B_EENS_8epilogue10collective6detail29Sm90TmaWarpSpecializedAdapterINS1E_15DefaultEpilogueISH_SI_SI_NS1D_6thread17LinearCombinationISH_Li1EffLNS1I_9ScaleType4KindE0ELNS_15FloatRoundStyleE2ESH_EENS1_15EpilogueDefaultEEEEEvvEEEEvNT_6ParamsE --------------------------
	.section	.nv.constant0._ZN7cutlass13device_kernelINS_4gemm6kernel13GemmUniversalIN4cute5tupleIJiiiiEEENS1_10collective13CollectiveMmaINS1_37MainloopSm90TmaGmmaWarpSpecializedFP8ILi5ENS5_IJNS4_1CILi1EEESB_SB_EEENS1_35KernelTmaWarpSpecializedCooperativeEEENS5_IJNSA_ILi128EEESF_SF_EEENS_12float_e5m2_tENS5_IJlSB_lEEESH_SI_NS4_8TiledMMAINS4_8MMA_AtomIJNS4_4SM904GMMA31MMA_64x128x32_F32E5M2E5M2_SS_TNILNSM_7ScaleInE1ELSO_1EEEEEENS4_6LayoutINS5_IJNSA_ILi2EEESB_SB_EEENS5_IJSB_NSA_ILi0EEESU_EEEEENS5_IJNS4_10UnderscoreESX_SX_EEEEENS4_13SM90_TMA_LOADENS4_14ComposedLayoutINS4_7SwizzleILi3ELi4ELi3EEENS4_18smem_ptr_flag_bitsILi8EEENSR_INS5_IJNSA_ILi8EEESF_EEENS5_IJSF_SB_EEEEEEEvNS4_8identityES10_S1A_vS1B_EENS_8epilogue10collective6detail29Sm90TmaWarpSpecializedAdapterINS1E_15DefaultEpilogueISH_SI_SI_NS1D_6thread17LinearCombinationISH_Li1EffLNS1I_9ScaleType4KindE0ELNS_15FloatRoundStyleE2ESH_EENS1_15EpilogueDefaultEEEEEvvEEEEvNT_6ParamsE,"a",@progbits
	.sectionflags	@""
	.align	4
.nv.constant0._ZN7cutlass13device_kernelINS_4gemm6kernel13GemmUniversalIN4cute5tupleIJiiiiEEENS1_10collective13CollectiveMmaINS1_37MainloopSm90TmaGmmaWarpSpecializedFP8ILi5ENS5_IJNS4_1CILi1EEESB_SB_EEENS1_35KernelTmaWarpSpecializedCooperativeEEENS5_IJNSA_ILi128EEESF_SF_EEENS_12float_e5m2_tENS5_IJlSB_lEEESH_SI_NS4_8TiledMMAINS4_8MMA_AtomIJNS4_4SM904GMMA31MMA_64x128x32_F32E5M2E5M2_SS_TNILNSM_7ScaleInE1ELSO_1EEEEEENS4_6LayoutINS5_IJNSA_ILi2EEESB_SB_EEENS5_IJSB_NSA_ILi0EEESU_EEEEENS5_IJNS4_10UnderscoreESX_SX_EEEEENS4_13SM90_TMA_LOADENS4_14ComposedLayoutINS4_7SwizzleILi3ELi4ELi3EEENS4_18smem_ptr_flag_bitsILi8EEENSR_INS5_IJNSA_ILi8EEESF_EEENS5_IJSF_SB_EEEEEEEvNS4_8identityES10_S1A_vS1B_EENS_8epilogue10collective6detail29Sm90TmaWarpSpecializedAdapterINS1E_15DefaultEpilogueISH_SI_SI_NS1D_6thread17LinearCombinationISH_Li1EffLNS1I_9ScaleType4KindE0ELNS_15FloatRoundStyleE2ESH_EENS1_15EpilogueDefaultEEEEEvvEEEEvNT_6ParamsE:
	.zero		1664


//--------------------- SYMBOLS --------------------------

	.type		.nv.reservedSmem.offset0,@object
	.size		.nv.reservedSmem.offset0,0x4
